//
// Generated by NVIDIA NVVM Compiler
//
// Compiler Build ID: CL-36424714
// Cuda compilation tools, release 13.0, V13.0.88
// Based on NVVM 20.0.0
//

.version 9.0
.target sm_100
.address_size 64

	// .globl	_Z13cudaMatrixAddPfS_S_ii
.extern .func  (.param .b32 func_retval0) vprintf
(
	.param .b64 vprintf_param_0,
	.param .b64 vprintf_param_1
)
;
.global .align 1 .b8 $str[11] = {77, 114, 101, 115, 58, 32, 37, 102, 32, 10};

.visible .entry _Z13cudaMatrixAddPfS_S_ii(
	.param .u64 .ptr .align 1 _Z13cudaMatrixAddPfS_S_ii_param_0,
	.param .u64 .ptr .align 1 _Z13cudaMatrixAddPfS_S_ii_param_1,
	.param .u64 .ptr .align 1 _Z13cudaMatrixAddPfS_S_ii_param_2,
	.param .u32 _Z13cudaMatrixAddPfS_S_ii_param_3,
	.param .u32 _Z13cudaMatrixAddPfS_S_ii_param_4
)
{
	.reg .b32 	%r<5>;
	.reg .b32 	%f<4>;
	.reg .b64 	%rd<14>;

	ld.param.u64 	%rd1, [_Z13cudaMatrixAddPfS_S_ii_param_0];
	ld.param.u64 	%rd2, [_Z13cudaMatrixAddPfS_S_ii_param_1];
	ld.param.u64 	%rd3, [_Z13cudaMatrixAddPfS_S_ii_param_2];
	ld.param.u32 	%r1, [_Z13cudaMatrixAddPfS_S_ii_param_4];
	cvta.to.global.u64 	%rd4, %rd3;
	cvta.to.global.u64 	%rd5, %rd2;
	cvta.to.global.u64 	%rd6, %rd1;
	mov.u32 	%r2, %ctaid.x;
	mov.u32 	%r3, %tid.x;
	mul.lo.s32 	%r4, %r1, %r2;
	cvt.s64.s32 	%rd7, %r4;
	cvt.u64.u32 	%rd8, %r3;
	add.s64 	%rd9, %rd7, %rd8;
	shl.b64 	%rd10, %rd9, 2;
	add.s64 	%rd11, %rd6, %rd10;
	ld.global.f32 	%f1, [%rd11];
	add.s64 	%rd12, %rd5, %rd10;
	ld.global.f32 	%f2, [%rd12];
	add.f32 	%f3, %f1, %f2;
	add.s64 	%rd13, %rd4, %rd10;
	st.global.f32 	[%rd13], %f3;
	ret;

}
	// .globl	_Z14cudaMatrixMultPfS_S_i
.visible .entry _Z14cudaMatrixMultPfS_S_i(
	.param .u64 .ptr .align 1 _Z14cudaMatrixMultPfS_S_i_param_0,
	.param .u64 .ptr .align 1 _Z14cudaMatrixMultPfS_S_i_param_1,
	.param .u64 .ptr .align 1 _Z14cudaMatrixMultPfS_S_i_param_2,
	.param .u32 _Z14cudaMatrixMultPfS_S_i_param_3
)
{
	.reg .pred 	%p<10>;
	.reg .b32 	%r<65>;
	.reg .b32 	%f<56>;
	.reg .b64 	%rd<64>;

	ld.param.u64 	%rd12, [_Z14cudaMatrixMultPfS_S_i_param_0];
	ld.param.u64 	%rd13, [_Z14cudaMatrixMultPfS_S_i_param_1];
	ld.param.u64 	%rd14, [_Z14cudaMatrixMultPfS_S_i_param_2];
	ld.param.u32 	%r34, [_Z14cudaMatrixMultPfS_S_i_param_3];
	cvta.to.global.u64 	%rd1, %rd13;
	cvta.to.global.u64 	%rd2, %rd12;
	cvta.to.global.u64 	%rd15, %rd14;
	mov.u32 	%r35, %ctaid.x;
	mov.u32 	%r36, %tid.x;
	mul.lo.s32 	%r37, %r34, %r35;
	cvt.s64.s32 	%rd3, %r37;
	cvt.u64.u32 	%rd4, %r36;
	add.s64 	%rd16, %rd3, %rd4;
	shl.b64 	%rd17, %rd16, 2;
	add.s64 	%rd5, %rd15, %rd17;
	mov.b32 	%r38, 0;
	st.global.u32 	[%rd5], %r38;
	setp.lt.s32 	%p1, %r34, 1;
	@%p1 bra 	$L__BB1_12;
	and.b32  	%r1, %r34, 7;
	setp.lt.u32 	%p2, %r34, 8;
	mov.b32 	%r63, 0;
	mov.f32 	%f53, 0f00000000;
	@%p2 bra 	$L__BB1_4;
	cvt.u32.u64 	%r40, %rd4;
	and.b32  	%r63, %r34, 2147483640;
	neg.s32 	%r61, %r63;
	add.s32 	%r60, %r40, %r34;
	shl.b32 	%r5, %r34, 3;
	shl.b32 	%r41, %r34, 1;
	add.s32 	%r59, %r40, %r41;
	mad.lo.s32 	%r58, %r34, 3, %r40;
	shl.b32 	%r42, %r34, 2;
	add.s32 	%r57, %r40, %r42;
	mad.lo.s32 	%r56, %r34, 5, %r40;
	mad.lo.s32 	%r55, %r34, 6, %r40;
	mad.lo.s32 	%r54, %r34, 7, %r40;
	shl.b64 	%rd18, %rd4, 2;
	add.s64 	%rd63, %rd1, %rd18;
	shl.b64 	%rd19, %rd3, 2;
	add.s64 	%rd20, %rd19, %rd2;
	add.s64 	%rd62, %rd20, 16;
	mov.f32 	%f53, 0f00000000;
$L__BB1_3:
	.pragma "nounroll";
	ld.global.f32 	%f10, [%rd62+-16];
	ld.global.f32 	%f11, [%rd63];
	fma.rn.f32 	%f12, %f10, %f11, %f53;
	st.global.f32 	[%rd5], %f12;
	ld.global.f32 	%f13, [%rd62+-12];
	mul.wide.u32 	%rd21, %r60, 4;
	add.s64 	%rd22, %rd1, %rd21;
	ld.global.f32 	%f14, [%rd22];
	fma.rn.f32 	%f15, %f13, %f14, %f12;
	st.global.f32 	[%rd5], %f15;
	ld.global.f32 	%f16, [%rd62+-8];
	mul.wide.u32 	%rd23, %r59, 4;
	add.s64 	%rd24, %rd1, %rd23;
	ld.global.f32 	%f17, [%rd24];
	fma.rn.f32 	%f18, %f16, %f17, %f15;
	st.global.f32 	[%rd5], %f18;
	ld.global.f32 	%f19, [%rd62+-4];
	mul.wide.u32 	%rd25, %r58, 4;
	add.s64 	%rd26, %rd1, %rd25;
	ld.global.f32 	%f20, [%rd26];
	fma.rn.f32 	%f21, %f19, %f20, %f18;
	st.global.f32 	[%rd5], %f21;
	ld.global.f32 	%f22, [%rd62];
	mul.wide.u32 	%rd27, %r57, 4;
	add.s64 	%rd28, %rd1, %rd27;
	ld.global.f32 	%f23, [%rd28];
	fma.rn.f32 	%f24, %f22, %f23, %f21;
	st.global.f32 	[%rd5], %f24;
	ld.global.f32 	%f25, [%rd62+4];
	mul.wide.u32 	%rd29, %r56, 4;
	add.s64 	%rd30, %rd1, %rd29;
	ld.global.f32 	%f26, [%rd30];
	fma.rn.f32 	%f27, %f25, %f26, %f24;
	st.global.f32 	[%rd5], %f27;
	ld.global.f32 	%f28, [%rd62+8];
	mul.wide.u32 	%rd31, %r55, 4;
	add.s64 	%rd32, %rd1, %rd31;
	ld.global.f32 	%f29, [%rd32];
	fma.rn.f32 	%f30, %f28, %f29, %f27;
	st.global.f32 	[%rd5], %f30;
	ld.global.f32 	%f31, [%rd62+12];
	mul.wide.u32 	%rd33, %r54, 4;
	add.s64 	%rd34, %rd1, %rd33;
	ld.global.f32 	%f32, [%rd34];
	fma.rn.f32 	%f53, %f31, %f32, %f30;
	st.global.f32 	[%rd5], %f53;
	add.s32 	%r61, %r61, 8;
	add.s32 	%r60, %r60, %r5;
	add.s32 	%r59, %r59, %r5;
	add.s32 	%r58, %r58, %r5;
	add.s32 	%r57, %r57, %r5;
	add.s32 	%r56, %r56, %r5;
	add.s32 	%r55, %r55, %r5;
	add.s32 	%r54, %r54, %r5;
	mul.wide.u32 	%rd35, %r5, 4;
	add.s64 	%rd63, %rd63, %rd35;
	add.s64 	%rd62, %rd62, 32;
	setp.ne.s32 	%p3, %r61, 0;
	@%p3 bra 	$L__BB1_3;
$L__BB1_4:
	setp.eq.s32 	%p4, %r1, 0;
	@%p4 bra 	$L__BB1_12;
	and.b32  	%r29, %r34, 3;
	setp.lt.u32 	%p5, %r1, 4;
	@%p5 bra 	$L__BB1_7;
	cvt.u32.u64 	%r43, %rd4;
	cvt.u64.u32 	%rd36, %r63;
	add.s64 	%rd37, %rd36, %rd3;
	shl.b64 	%rd38, %rd37, 2;
	add.s64 	%rd39, %rd2, %rd38;
	ld.global.f32 	%f33, [%rd39];
	mad.lo.s32 	%r44, %r63, %r34, %r43;
	mul.wide.u32 	%rd40, %r44, 4;
	add.s64 	%rd41, %rd1, %rd40;
	ld.global.f32 	%f34, [%rd41];
	fma.rn.f32 	%f35, %f33, %f34, %f53;
	st.global.f32 	[%rd5], %f35;
	ld.global.f32 	%f36, [%rd39+4];
	add.s32 	%r45, %r44, %r34;
	mul.wide.u32 	%rd42, %r45, 4;
	add.s64 	%rd43, %rd1, %rd42;
	ld.global.f32 	%f37, [%rd43];
	fma.rn.f32 	%f38, %f36, %f37, %f35;
	st.global.f32 	[%rd5], %f38;
	ld.global.f32 	%f39, [%rd39+8];
	add.s32 	%r46, %r45, %r34;
	mul.wide.u32 	%rd44, %r46, 4;
	add.s64 	%rd45, %rd1, %rd44;
	ld.global.f32 	%f40, [%rd45];
	fma.rn.f32 	%f41, %f39, %f40, %f38;
	st.global.f32 	[%rd5], %f41;
	ld.global.f32 	%f42, [%rd39+12];
	add.s32 	%r47, %r46, %r34;
	mul.wide.u32 	%rd46, %r47, 4;
	add.s64 	%rd47, %rd1, %rd46;
	ld.global.f32 	%f43, [%rd47];
	fma.rn.f32 	%f53, %f42, %f43, %f41;
	st.global.f32 	[%rd5], %f53;
	add.s32 	%r63, %r63, 4;
$L__BB1_7:
	setp.eq.s32 	%p6, %r29, 0;
	@%p6 bra 	$L__BB1_12;
	setp.eq.s32 	%p7, %r29, 1;
	@%p7 bra 	$L__BB1_10;
	cvt.u32.u64 	%r48, %rd4;
	cvt.u64.u32 	%rd48, %r63;
	add.s64 	%rd49, %rd48, %rd3;
	shl.b64 	%rd50, %rd49, 2;
	add.s64 	%rd51, %rd2, %rd50;
	ld.global.f32 	%f44, [%rd51];
	mad.lo.s32 	%r49, %r63, %r34, %r48;
	mul.wide.u32 	%rd52, %r49, 4;
	add.s64 	%rd53, %rd1, %rd52;
	ld.global.f32 	%f45, [%rd53];
	fma.rn.f32 	%f46, %f44, %f45, %f53;
	st.global.f32 	[%rd5], %f46;
	ld.global.f32 	%f47, [%rd51+4];
	add.s32 	%r50, %r49, %r34;
	mul.wide.u32 	%rd54, %r50, 4;
	add.s64 	%rd55, %rd1, %rd54;
	ld.global.f32 	%f48, [%rd55];
	fma.rn.f32 	%f53, %f47, %f48, %f46;
	st.global.f32 	[%rd5], %f53;
	add.s32 	%r63, %r63, 2;
$L__BB1_10:
	and.b32  	%r51, %r34, 1;
	setp.eq.b32 	%p8, %r51, 1;
	not.pred 	%p9, %p8;
	@%p9 bra 	$L__BB1_12;
	cvt.u32.u64 	%r52, %rd4;
	cvt.u64.u32 	%rd56, %r63;
	add.s64 	%rd57, %rd56, %rd3;
	shl.b64 	%rd58, %rd57, 2;
	add.s64 	%rd59, %rd2, %rd58;
	ld.global.f32 	%f49, [%rd59];
	mad.lo.s32 	%r53, %r63, %r34, %r52;
	mul.wide.u32 	%rd60, %r53, 4;
	add.s64 	%rd61, %rd1, %rd60;
	ld.global.f32 	%f50, [%rd61];
	fma.rn.f32 	%f51, %f49, %f50, %f53;
	st.global.f32 	[%rd5], %f51;
$L__BB1_12:
	ret;

}
	// .globl	_Z14cudaMatrixConvPfS_S_iii
.visible .entry _Z14cudaMatrixConvPfS_S_iii(
	.param .u64 .ptr .align 1 _Z14cudaMatrixConvPfS_S_iii_param_0,
	.param .u64 .ptr .align 1 _Z14cudaMatrixConvPfS_S_iii_param_1,
	.param .u64 .ptr .align 1 _Z14cudaMatrixConvPfS_S_iii_param_2,
	.param .u32 _Z14cudaMatrixConvPfS_S_iii_param_3,
	.param .u32 _Z14cudaMatrixConvPfS_S_iii_param_4,
	.param .u32 _Z14cudaMatrixConvPfS_S_iii_param_5
)
{
	.local .align 8 .b8 	__local_depot2[8];
	.reg .b64 	%SP;
	.reg .b64 	%SPL;
	.reg .pred 	%p<26>;
	.reg .b32 	%r<152>;
	.reg .b32 	%f<109>;
	.reg .b64 	%rd<105>;
	.reg .b64 	%fd<33>;

	mov.u64 	%SPL, __local_depot2;
	cvta.local.u64 	%SP, %SPL;
	ld.param.u64 	%rd21, [_Z14cudaMatrixConvPfS_S_iii_param_0];
	ld.param.u64 	%rd22, [_Z14cudaMatrixConvPfS_S_iii_param_1];
	ld.param.u64 	%rd23, [_Z14cudaMatrixConvPfS_S_iii_param_2];
	ld.param.u32 	%r43, [_Z14cudaMatrixConvPfS_S_iii_param_3];
	ld.param.u32 	%r44, [_Z14cudaMatrixConvPfS_S_iii_param_4];
	ld.param.u32 	%r45, [_Z14cudaMatrixConvPfS_S_iii_param_5];
	cvta.to.global.u64 	%rd1, %rd22;
	cvta.to.global.u64 	%rd2, %rd21;
	cvta.to.global.u64 	%rd3, %rd23;
	add.u64 	%rd24, %SP, 0;
	add.u64 	%rd4, %SPL, 0;
	setp.lt.s32 	%p1, %r43, 1;
	@%p1 bra 	$L__BB2_39;
	sub.s32 	%r1, %r44, %r45;
	setp.lt.s32 	%p2, %r1, 0;
	mul.lo.s32 	%r2, %r1, %r1;
	@%p2 bra 	$L__BB2_39;
	setp.lt.s32 	%p3, %r45, 1;
	@%p3 bra 	$L__BB2_22;
	add.s32 	%r3, %r1, 1;
	and.b32  	%r4, %r45, 7;
	add.s32 	%r5, %r4, -1;
	and.b32  	%r6, %r45, 3;
	and.b32  	%r7, %r45, 2147483640;
	and.b32  	%r8, %r45, 1;
	neg.s32 	%r9, %r7;
	add.s64 	%rd5, %rd1, 16;
	mov.b32 	%r138, 0;
$L__BB2_4:
	mul.lo.s32 	%r118, %r45, %r45;
	mul.lo.s32 	%r119, %r118, %r138;
	cvt.s64.s32 	%rd6, %r119;
	mov.b32 	%r139, 0;
$L__BB2_5:
	mul.lo.s32 	%r121, %r139, %r1;
	cvt.u64.u32 	%rd59, %r121;
	mul.lo.s32 	%r122, %r1, %r1;
	mul.lo.s32 	%r123, %r122, %r138;
	cvt.s64.s32 	%rd60, %r123;
	add.s64 	%rd7, %rd59, %rd60;
	mov.b32 	%r140, 0;
$L__BB2_6:
	cvt.u64.u32 	%rd8, %r140;
	add.s64 	%rd61, %rd7, %rd8;
	shl.b64 	%rd62, %rd61, 2;
	add.s64 	%rd9, %rd3, %rd62;
	ld.global.f32 	%f108, [%rd9];
	mov.b32 	%r141, 0;
$L__BB2_7:
	setp.lt.u32 	%p15, %r45, 8;
	add.s32 	%r126, %r141, %r139;
	mul.lo.s32 	%r127, %r126, %r44;
	cvt.s64.s32 	%rd10, %r127;
	mul.lo.s32 	%r128, %r141, %r45;
	cvt.u64.u32 	%rd63, %r128;
	add.s64 	%rd11, %rd63, %rd6;
	mov.b32 	%r144, 0;
	@%p15 bra 	$L__BB2_10;
	add.s64 	%rd64, %rd8, %rd10;
	shl.b64 	%rd65, %rd64, 2;
	add.s64 	%rd66, %rd2, %rd65;
	add.s64 	%rd104, %rd66, 16;
	shl.b64 	%rd67, %rd11, 2;
	add.s64 	%rd103, %rd5, %rd67;
	mov.u32 	%r142, %r9;
$L__BB2_9:
	.pragma "nounroll";
	ld.global.f32 	%f52, [%rd104+-16];
	ld.global.f32 	%f53, [%rd103+-16];
	fma.rn.f32 	%f54, %f52, %f53, %f108;
	st.global.f32 	[%rd9], %f54;
	ld.global.f32 	%f55, [%rd104+-12];
	ld.global.f32 	%f56, [%rd103+-12];
	fma.rn.f32 	%f57, %f55, %f56, %f54;
	st.global.f32 	[%rd9], %f57;
	ld.global.f32 	%f58, [%rd104+-8];
	ld.global.f32 	%f59, [%rd103+-8];
	fma.rn.f32 	%f60, %f58, %f59, %f57;
	st.global.f32 	[%rd9], %f60;
	ld.global.f32 	%f61, [%rd104+-4];
	ld.global.f32 	%f62, [%rd103+-4];
	fma.rn.f32 	%f63, %f61, %f62, %f60;
	st.global.f32 	[%rd9], %f63;
	ld.global.f32 	%f64, [%rd104];
	ld.global.f32 	%f65, [%rd103];
	fma.rn.f32 	%f66, %f64, %f65, %f63;
	st.global.f32 	[%rd9], %f66;
	ld.global.f32 	%f67, [%rd104+4];
	ld.global.f32 	%f68, [%rd103+4];
	fma.rn.f32 	%f69, %f67, %f68, %f66;
	st.global.f32 	[%rd9], %f69;
	ld.global.f32 	%f70, [%rd104+8];
	ld.global.f32 	%f71, [%rd103+8];
	fma.rn.f32 	%f72, %f70, %f71, %f69;
	st.global.f32 	[%rd9], %f72;
	ld.global.f32 	%f73, [%rd104+12];
	ld.global.f32 	%f74, [%rd103+12];
	fma.rn.f32 	%f108, %f73, %f74, %f72;
	st.global.f32 	[%rd9], %f108;
	add.s32 	%r142, %r142, 8;
	add.s64 	%rd104, %rd104, 32;
	add.s64 	%rd103, %rd103, 32;
	setp.ne.s32 	%p16, %r142, 0;
	mov.u32 	%r144, %r7;
	@%p16 bra 	$L__BB2_9;
$L__BB2_10:
	setp.eq.s32 	%p17, %r4, 0;
	@%p17 bra 	$L__BB2_18;
	setp.lt.u32 	%p18, %r5, 3;
	@%p18 bra 	$L__BB2_13;
	cvt.u32.u64 	%r129, %rd8;
	add.s32 	%r130, %r144, %r129;
	cvt.u64.u32 	%rd68, %r130;
	add.s64 	%rd69, %rd68, %rd10;
	shl.b64 	%rd70, %rd69, 2;
	add.s64 	%rd71, %rd2, %rd70;
	ld.global.f32 	%f76, [%rd71];
	cvt.u64.u32 	%rd72, %r144;
	add.s64 	%rd73, %rd11, %rd72;
	shl.b64 	%rd74, %rd73, 2;
	add.s64 	%rd75, %rd1, %rd74;
	ld.global.f32 	%f77, [%rd75];
	fma.rn.f32 	%f78, %f76, %f77, %f108;
	st.global.f32 	[%rd9], %f78;
	add.s64 	%rd76, %rd72, %rd8;
	add.s64 	%rd77, %rd76, %rd10;
	shl.b64 	%rd78, %rd77, 2;
	add.s64 	%rd79, %rd2, %rd78;
	ld.global.f32 	%f79, [%rd79+4];
	ld.global.f32 	%f80, [%rd75+4];
	fma.rn.f32 	%f81, %f79, %f80, %f78;
	st.global.f32 	[%rd9], %f81;
	ld.global.f32 	%f82, [%rd79+8];
	ld.global.f32 	%f83, [%rd75+8];
	fma.rn.f32 	%f84, %f82, %f83, %f81;
	st.global.f32 	[%rd9], %f84;
	ld.global.f32 	%f85, [%rd79+12];
	ld.global.f32 	%f86, [%rd75+12];
	fma.rn.f32 	%f108, %f85, %f86, %f84;
	st.global.f32 	[%rd9], %f108;
	add.s32 	%r144, %r144, 4;
$L__BB2_13:
	setp.eq.s32 	%p19, %r6, 0;
	@%p19 bra 	$L__BB2_18;
	setp.eq.s32 	%p20, %r6, 1;
	@%p20 bra 	$L__BB2_16;
	cvt.u32.u64 	%r131, %rd8;
	add.s32 	%r132, %r144, %r131;
	cvt.u64.u32 	%rd80, %r132;
	add.s64 	%rd81, %rd80, %rd10;
	shl.b64 	%rd82, %rd81, 2;
	add.s64 	%rd83, %rd2, %rd82;
	ld.global.f32 	%f88, [%rd83];
	cvt.u64.u32 	%rd84, %r144;
	add.s64 	%rd85, %rd11, %rd84;
	shl.b64 	%rd86, %rd85, 2;
	add.s64 	%rd87, %rd1, %rd86;
	ld.global.f32 	%f89, [%rd87];
	fma.rn.f32 	%f90, %f88, %f89, %f108;
	st.global.f32 	[%rd9], %f90;
	add.s64 	%rd88, %rd84, %rd8;
	add.s64 	%rd89, %rd88, %rd10;
	shl.b64 	%rd90, %rd89, 2;
	add.s64 	%rd91, %rd2, %rd90;
	ld.global.f32 	%f91, [%rd91+4];
	ld.global.f32 	%f92, [%rd87+4];
	fma.rn.f32 	%f108, %f91, %f92, %f90;
	st.global.f32 	[%rd9], %f108;
	add.s32 	%r144, %r144, 2;
$L__BB2_16:
	setp.eq.s32 	%p21, %r8, 0;
	@%p21 bra 	$L__BB2_18;
	cvt.u32.u64 	%r133, %rd8;
	add.s32 	%r134, %r144, %r133;
	cvt.u64.u32 	%rd92, %r134;
	add.s64 	%rd93, %rd92, %rd10;
	shl.b64 	%rd94, %rd93, 2;
	add.s64 	%rd95, %rd2, %rd94;
	ld.global.f32 	%f93, [%rd95];
	cvt.u64.u32 	%rd96, %r144;
	add.s64 	%rd97, %rd11, %rd96;
	shl.b64 	%rd98, %rd97, 2;
	add.s64 	%rd99, %rd1, %rd98;
	ld.global.f32 	%f94, [%rd99];
	fma.rn.f32 	%f108, %f93, %f94, %f108;
	st.global.f32 	[%rd9], %f108;
$L__BB2_18:
	add.s32 	%r141, %r141, 1;
	setp.ne.s32 	%p22, %r141, %r45;
	@%p22 bra 	$L__BB2_7;
	cvt.u32.u64 	%r135, %rd8;
	cvt.f64.f32 	%fd32, %f108;
	st.local.f64 	[%rd4], %fd32;
	mov.u64 	%rd100, $str;
	cvta.global.u64 	%rd101, %rd100;
	add.u64 	%rd102, %SP, 0;
	{ // callseq 31, 0
	.param .b64 param0;
	st.param.b64 	[param0], %rd101;
	.param .b64 param1;
	st.param.b64 	[param1], %rd102;
	.param .b32 retval0;
	call.uni (retval0), 
	vprintf, 
	(
	param0, 
	param1
	);
	ld.param.b32 	%r136, [retval0];
	} // callseq 31
	add.s32 	%r140, %r135, 1;
	setp.ne.s32 	%p23, %r140, %r3;
	@%p23 bra 	$L__BB2_6;
	add.s32 	%r139, %r139, 1;
	setp.ne.s32 	%p24, %r139, %r3;
	@%p24 bra 	$L__BB2_5;
	add.s32 	%r138, %r138, 1;
	setp.eq.s32 	%p25, %r138, %r43;
	@%p25 bra 	$L__BB2_39;
	bra.uni 	$L__BB2_4;
$L__BB2_22:
	add.s32 	%r25, %r1, 1;
	and.b32  	%r26, %r25, 15;
	add.s32 	%r27, %r26, -1;
	and.b32  	%r28, %r25, 7;
	add.s32 	%r29, %r28, -1;
	and.b32  	%r30, %r25, -16;
	and.b32  	%r31, %r25, 3;
	mov.b32 	%r146, 0;
	mov.u64 	%rd50, $str;
$L__BB2_23:
	mul.lo.s32 	%r49, %r2, %r146;
	cvt.s64.s32 	%rd18, %r49;
	mov.b32 	%r147, 0;
$L__BB2_24:
	setp.lt.u32 	%p4, %r1, 15;
	mul.lo.s32 	%r51, %r147, %r1;
	cvt.u64.u32 	%rd25, %r51;
	add.s64 	%rd19, %rd25, %rd18;
	mov.b32 	%r150, 0;
	@%p4 bra 	$L__BB2_27;
	mov.b32 	%r148, 0;
$L__BB2_26:
	.pragma "nounroll";
	cvt.u64.u32 	%rd26, %r148;
	add.s64 	%rd27, %rd19, %rd26;
	shl.b64 	%rd28, %rd27, 2;
	add.s64 	%rd29, %rd3, %rd28;
	ld.global.f32 	%f20, [%rd29];
	cvt.f64.f32 	%fd1, %f20;
	st.local.f64 	[%rd4], %fd1;
	mov.u64 	%rd30, $str;
	cvta.global.u64 	%rd31, %rd30;
	add.u64 	%rd32, %SP, 0;
	{ // callseq 0, 0
	.param .b64 param0;
	st.param.b64 	[param0], %rd31;
	.param .b64 param1;
	st.param.b64 	[param1], %rd32;
	.param .b32 retval0;
	call.uni (retval0), 
	vprintf, 
	(
	param0, 
	param1
	);
	ld.param.b32 	%r53, [retval0];
	} // callseq 0
	ld.global.f32 	%f21, [%rd29+4];
	cvt.f64.f32 	%fd2, %f21;
	st.local.f64 	[%rd4], %fd2;
	{ // callseq 1, 0
	.param .b64 param0;
	st.param.b64 	[param0], %rd31;
	.param .b64 param1;
	st.param.b64 	[param1], %rd32;
	.param .b32 retval0;
	call.uni (retval0), 
	vprintf, 
	(
	param0, 
	param1
	);
	ld.param.b32 	%r55, [retval0];
	} // callseq 1
	ld.global.f32 	%f22, [%rd29+8];
	cvt.f64.f32 	%fd3, %f22;
	st.local.f64 	[%rd4], %fd3;
	{ // callseq 2, 0
	.param .b64 param0;
	st.param.b64 	[param0], %rd31;
	.param .b64 param1;
	st.param.b64 	[param1], %rd32;
	.param .b32 retval0;
	call.uni (retval0), 
	vprintf, 
	(
	param0, 
	param1
	);
	ld.param.b32 	%r57, [retval0];
	} // callseq 2
	ld.global.f32 	%f23, [%rd29+12];
	cvt.f64.f32 	%fd4, %f23;
	st.local.f64 	[%rd4], %fd4;
	{ // callseq 3, 0
	.param .b64 param0;
	st.param.b64 	[param0], %rd31;
	.param .b64 param1;
	st.param.b64 	[param1], %rd32;
	.param .b32 retval0;
	call.uni (retval0), 
	vprintf, 
	(
	param0, 
	param1
	);
	ld.param.b32 	%r59, [retval0];
	} // callseq 3
	ld.global.f32 	%f24, [%rd29+16];
	cvt.f64.f32 	%fd5, %f24;
	st.local.f64 	[%rd4], %fd5;
	{ // callseq 4, 0
	.param .b64 param0;
	st.param.b64 	[param0], %rd31;
	.param .b64 param1;
	st.param.b64 	[param1], %rd32;
	.param .b32 retval0;
	call.uni (retval0), 
	vprintf, 
	(
	param0, 
	param1
	);
	ld.param.b32 	%r61, [retval0];
	} // callseq 4
	ld.global.f32 	%f25, [%rd29+20];
	cvt.f64.f32 	%fd6, %f25;
	st.local.f64 	[%rd4], %fd6;
	{ // callseq 5, 0
	.param .b64 param0;
	st.param.b64 	[param0], %rd31;
	.param .b64 param1;
	st.param.b64 	[param1], %rd32;
	.param .b32 retval0;
	call.uni (retval0), 
	vprintf, 
	(
	param0, 
	param1
	);
	ld.param.b32 	%r63, [retval0];
	} // callseq 5
	ld.global.f32 	%f26, [%rd29+24];
	cvt.f64.f32 	%fd7, %f26;
	st.local.f64 	[%rd4], %fd7;
	{ // callseq 6, 0
	.param .b64 param0;
	st.param.b64 	[param0], %rd31;
	.param .b64 param1;
	st.param.b64 	[param1], %rd32;
	.param .b32 retval0;
	call.uni (retval0), 
	vprintf, 
	(
	param0, 
	param1
	);
	ld.param.b32 	%r65, [retval0];
	} // callseq 6
	ld.global.f32 	%f27, [%rd29+28];
	cvt.f64.f32 	%fd8, %f27;
	st.local.f64 	[%rd4], %fd8;
	{ // callseq 7, 0
	.param .b64 param0;
	st.param.b64 	[param0], %rd31;
	.param .b64 param1;
	st.param.b64 	[param1], %rd32;
	.param .b32 retval0;
	call.uni (retval0), 
	vprintf, 
	(
	param0, 
	param1
	);
	ld.param.b32 	%r67, [retval0];
	} // callseq 7
	ld.global.f32 	%f28, [%rd29+32];
	cvt.f64.f32 	%fd9, %f28;
	st.local.f64 	[%rd4], %fd9;
	{ // callseq 8, 0
	.param .b64 param0;
	st.param.b64 	[param0], %rd31;
	.param .b64 param1;
	st.param.b64 	[param1], %rd32;
	.param .b32 retval0;
	call.uni (retval0), 
	vprintf, 
	(
	param0, 
	param1
	);
	ld.param.b32 	%r69, [retval0];
	} // callseq 8
	ld.global.f32 	%f29, [%rd29+36];
	cvt.f64.f32 	%fd10, %f29;
	st.local.f64 	[%rd4], %fd10;
	{ // callseq 9, 0
	.param .b64 param0;
	st.param.b64 	[param0], %rd31;
	.param .b64 param1;
	st.param.b64 	[param1], %rd32;
	.param .b32 retval0;
	call.uni (retval0), 
	vprintf, 
	(
	param0, 
	param1
	);
	ld.param.b32 	%r71, [retval0];
	} // callseq 9
	ld.global.f32 	%f30, [%rd29+40];
	cvt.f64.f32 	%fd11, %f30;
	st.local.f64 	[%rd4], %fd11;
	{ // callseq 10, 0
	.param .b64 param0;
	st.param.b64 	[param0], %rd31;
	.param .b64 param1;
	st.param.b64 	[param1], %rd32;
	.param .b32 retval0;
	call.uni (retval0), 
	vprintf, 
	(
	param0, 
	param1
	);
	ld.param.b32 	%r73, [retval0];
	} // callseq 10
	ld.global.f32 	%f31, [%rd29+44];
	cvt.f64.f32 	%fd12, %f31;
	st.local.f64 	[%rd4], %fd12;
	{ // callseq 11, 0
	.param .b64 param0;
	st.param.b64 	[param0], %rd31;
	.param .b64 param1;
	st.param.b64 	[param1], %rd32;
	.param .b32 retval0;
	call.uni (retval0), 
	vprintf, 
	(
	param0, 
	param1
	);
	ld.param.b32 	%r75, [retval0];
	} // callseq 11
	ld.global.f32 	%f32, [%rd29+48];
	cvt.f64.f32 	%fd13, %f32;
	st.local.f64 	[%rd4], %fd13;
	{ // callseq 12, 0
	.param .b64 param0;
	st.param.b64 	[param0], %rd31;
	.param .b64 param1;
	st.param.b64 	[param1], %rd32;
	.param .b32 retval0;
	call.uni (retval0), 
	vprintf, 
	(
	param0, 
	param1
	);
	ld.param.b32 	%r77, [retval0];
	} // callseq 12
	ld.global.f32 	%f33, [%rd29+52];
	cvt.f64.f32 	%fd14, %f33;
	st.local.f64 	[%rd4], %fd14;
	{ // callseq 13, 0
	.param .b64 param0;
	st.param.b64 	[param0], %rd31;
	.param .b64 param1;
	st.param.b64 	[param1], %rd32;
	.param .b32 retval0;
	call.uni (retval0), 
	vprintf, 
	(
	param0, 
	param1
	);
	ld.param.b32 	%r79, [retval0];
	} // callseq 13
	ld.global.f32 	%f34, [%rd29+56];
	cvt.f64.f32 	%fd15, %f34;
	st.local.f64 	[%rd4], %fd15;
	{ // callseq 14, 0
	.param .b64 param0;
	st.param.b64 	[param0], %rd31;
	.param .b64 param1;
	st.param.b64 	[param1], %rd32;
	.param .b32 retval0;
	call.uni (retval0), 
	vprintf, 
	(
	param0, 
	param1
	);
	ld.param.b32 	%r81, [retval0];
	} // callseq 14
	ld.global.f32 	%f35, [%rd29+60];
	cvt.f64.f32 	%fd16, %f35;
	st.local.f64 	[%rd4], %fd16;
	{ // callseq 15, 0
	.param .b64 param0;
	st.param.b64 	[param0], %rd31;
	.param .b64 param1;
	st.param.b64 	[param1], %rd32;
	.param .b32 retval0;
	call.uni (retval0), 
	vprintf, 
	(
	param0, 
	param1
	);
	ld.param.b32 	%r83, [retval0];
	} // callseq 15
	add.s32 	%r148, %r148, 16;
	setp.ne.s32 	%p5, %r148, %r30;
	mov.u32 	%r150, %r30;
	@%p5 bra 	$L__BB2_26;
$L__BB2_27:
	setp.eq.s32 	%p6, %r26, 0;
	@%p6 bra 	$L__BB2_37;
	setp.lt.u32 	%p7, %r27, 7;
	@%p7 bra 	$L__BB2_30;
	cvt.u64.u32 	%rd33, %r150;
	add.s64 	%rd34, %rd19, %rd33;
	shl.b64 	%rd35, %rd34, 2;
	add.s64 	%rd36, %rd3, %rd35;
	ld.global.f32 	%f36, [%rd36];
	cvt.f64.f32 	%fd17, %f36;
	st.local.f64 	[%rd4], %fd17;
	cvta.global.u64 	%rd38, %rd50;
	{ // callseq 16, 0
	.param .b64 param0;
	st.param.b64 	[param0], %rd38;
	.param .b64 param1;
	st.param.b64 	[param1], %rd24;
	.param .b32 retval0;
	call.uni (retval0), 
	vprintf, 
	(
	param0, 
	param1
	);
	ld.param.b32 	%r85, [retval0];
	} // callseq 16
	ld.global.f32 	%f37, [%rd36+4];
	cvt.f64.f32 	%fd18, %f37;
	st.local.f64 	[%rd4], %fd18;
	{ // callseq 17, 0
	.param .b64 param0;
	st.param.b64 	[param0], %rd38;
	.param .b64 param1;
	st.param.b64 	[param1], %rd24;
	.param .b32 retval0;
	call.uni (retval0), 
	vprintf, 
	(
	param0, 
	param1
	);
	ld.param.b32 	%r87, [retval0];
	} // callseq 17
	ld.global.f32 	%f38, [%rd36+8];
	cvt.f64.f32 	%fd19, %f38;
	st.local.f64 	[%rd4], %fd19;
	{ // callseq 18, 0
	.param .b64 param0;
	st.param.b64 	[param0], %rd38;
	.param .b64 param1;
	st.param.b64 	[param1], %rd24;
	.param .b32 retval0;
	call.uni (retval0), 
	vprintf, 
	(
	param0, 
	param1
	);
	ld.param.b32 	%r89, [retval0];
	} // callseq 18
	ld.global.f32 	%f39, [%rd36+12];
	cvt.f64.f32 	%fd20, %f39;
	st.local.f64 	[%rd4], %fd20;
	{ // callseq 19, 0
	.param .b64 param0;
	st.param.b64 	[param0], %rd38;
	.param .b64 param1;
	st.param.b64 	[param1], %rd24;
	.param .b32 retval0;
	call.uni (retval0), 
	vprintf, 
	(
	param0, 
	param1
	);
	ld.param.b32 	%r91, [retval0];
	} // callseq 19
	ld.global.f32 	%f40, [%rd36+16];
	cvt.f64.f32 	%fd21, %f40;
	st.local.f64 	[%rd4], %fd21;
	{ // callseq 20, 0
	.param .b64 param0;
	st.param.b64 	[param0], %rd38;
	.param .b64 param1;
	st.param.b64 	[param1], %rd24;
	.param .b32 retval0;
	call.uni (retval0), 
	vprintf, 
	(
	param0, 
	param1
	);
	ld.param.b32 	%r93, [retval0];
	} // callseq 20
	ld.global.f32 	%f41, [%rd36+20];
	cvt.f64.f32 	%fd22, %f41;
	st.local.f64 	[%rd4], %fd22;
	{ // callseq 21, 0
	.param .b64 param0;
	st.param.b64 	[param0], %rd38;
	.param .b64 param1;
	st.param.b64 	[param1], %rd24;
	.param .b32 retval0;
	call.uni (retval0), 
	vprintf, 
	(
	param0, 
	param1
	);
	ld.param.b32 	%r95, [retval0];
	} // callseq 21
	ld.global.f32 	%f42, [%rd36+24];
	cvt.f64.f32 	%fd23, %f42;
	st.local.f64 	[%rd4], %fd23;
	{ // callseq 22, 0
	.param .b64 param0;
	st.param.b64 	[param0], %rd38;
	.param .b64 param1;
	st.param.b64 	[param1], %rd24;
	.param .b32 retval0;
	call.uni (retval0), 
	vprintf, 
	(
	param0, 
	param1
	);
	ld.param.b32 	%r97, [retval0];
	} // callseq 22
	ld.global.f32 	%f43, [%rd36+28];
	cvt.f64.f32 	%fd24, %f43;
	st.local.f64 	[%rd4], %fd24;
	{ // callseq 23, 0
	.param .b64 param0;
	st.param.b64 	[param0], %rd38;
	.param .b64 param1;
	st.param.b64 	[param1], %rd24;
	.param .b32 retval0;
	call.uni (retval0), 
	vprintf, 
	(
	param0, 
	param1
	);
	ld.param.b32 	%r99, [retval0];
	} // callseq 23
	add.s32 	%r150, %r150, 8;
$L__BB2_30:
	setp.eq.s32 	%p8, %r28, 0;
	@%p8 bra 	$L__BB2_37;
	setp.lt.u32 	%p9, %r29, 3;
	@%p9 bra 	$L__BB2_33;
	cvt.u64.u32 	%rd40, %r150;
	add.s64 	%rd41, %rd19, %rd40;
	shl.b64 	%rd42, %rd41, 2;
	add.s64 	%rd43, %rd3, %rd42;
	ld.global.f32 	%f44, [%rd43];
	cvt.f64.f32 	%fd25, %f44;
	st.local.f64 	[%rd4], %fd25;
	cvta.global.u64 	%rd45, %rd50;
	{ // callseq 24, 0
	.param .b64 param0;
	st.param.b64 	[param0], %rd45;
	.param .b64 param1;
	st.param.b64 	[param1], %rd24;
	.param .b32 retval0;
	call.uni (retval0), 
	vprintf, 
	(
	param0, 
	param1
	);
	ld.param.b32 	%r101, [retval0];
	} // callseq 24
	ld.global.f32 	%f45, [%rd43+4];
	cvt.f64.f32 	%fd26, %f45;
	st.local.f64 	[%rd4], %fd26;
	{ // callseq 25, 0
	.param .b64 param0;
	st.param.b64 	[param0], %rd45;
	.param .b64 param1;
	st.param.b64 	[param1], %rd24;
	.param .b32 retval0;
	call.uni (retval0), 
	vprintf, 
	(
	param0, 
	param1
	);
	ld.param.b32 	%r103, [retval0];
	} // callseq 25
	ld.global.f32 	%f46, [%rd43+8];
	cvt.f64.f32 	%fd27, %f46;
	st.local.f64 	[%rd4], %fd27;
	{ // callseq 26, 0
	.param .b64 param0;
	st.param.b64 	[param0], %rd45;
	.param .b64 param1;
	st.param.b64 	[param1], %rd24;
	.param .b32 retval0;
	call.uni (retval0), 
	vprintf, 
	(
	param0, 
	param1
	);
	ld.param.b32 	%r105, [retval0];
	} // callseq 26
	ld.global.f32 	%f47, [%rd43+12];
	cvt.f64.f32 	%fd28, %f47;
	st.local.f64 	[%rd4], %fd28;
	{ // callseq 27, 0
	.param .b64 param0;
	st.param.b64 	[param0], %rd45;
	.param .b64 param1;
	st.param.b64 	[param1], %rd24;
	.param .b32 retval0;
	call.uni (retval0), 
	vprintf, 
	(
	param0, 
	param1
	);
	ld.param.b32 	%r107, [retval0];
	} // callseq 27
	add.s32 	%r150, %r150, 4;
$L__BB2_33:
	setp.eq.s32 	%p10, %r31, 0;
	@%p10 bra 	$L__BB2_37;
	setp.eq.s32 	%p11, %r31, 1;
	cvt.u64.u32 	%rd47, %r150;
	add.s64 	%rd48, %rd19, %rd47;
	shl.b64 	%rd49, %rd48, 2;
	add.s64 	%rd20, %rd3, %rd49;
	ld.global.f32 	%f48, [%rd20];
	cvt.f64.f32 	%fd29, %f48;
	st.local.f64 	[%rd4], %fd29;
	cvta.global.u64 	%rd51, %rd50;
	{ // callseq 28, 0
	.param .b64 param0;
	st.param.b64 	[param0], %rd51;
	.param .b64 param1;
	st.param.b64 	[param1], %rd24;
	.param .b32 retval0;
	call.uni (retval0), 
	vprintf, 
	(
	param0, 
	param1
	);
	ld.param.b32 	%r109, [retval0];
	} // callseq 28
	@%p11 bra 	$L__BB2_37;
	setp.eq.s32 	%p12, %r31, 2;
	ld.global.f32 	%f49, [%rd20+4];
	cvt.f64.f32 	%fd30, %f49;
	st.local.f64 	[%rd4], %fd30;
	cvta.global.u64 	%rd54, %rd50;
	{ // callseq 29, 0
	.param .b64 param0;
	st.param.b64 	[param0], %rd54;
	.param .b64 param1;
	st.param.b64 	[param1], %rd24;
	.param .b32 retval0;
	call.uni (retval0), 
	vprintf, 
	(
	param0, 
	param1
	);
	ld.param.b32 	%r111, [retval0];
	} // callseq 29
	@%p12 bra 	$L__BB2_37;
	ld.global.f32 	%f50, [%rd20+8];
	cvt.f64.f32 	%fd31, %f50;
	st.local.f64 	[%rd4], %fd31;
	cvta.global.u64 	%rd57, %rd50;
	{ // callseq 30, 0
	.param .b64 param0;
	st.param.b64 	[param0], %rd57;
	.param .b64 param1;
	st.param.b64 	[param1], %rd24;
	.param .b32 retval0;
	call.uni (retval0), 
	vprintf, 
	(
	param0, 
	param1
	);
	ld.param.b32 	%r113, [retval0];
	} // callseq 30
$L__BB2_37:
	add.s32 	%r147, %r147, 1;
	setp.ne.s32 	%p13, %r147, %r25;
	@%p13 bra 	$L__BB2_24;
	add.s32 	%r146, %r146, 1;
	setp.ne.s32 	%p14, %r146, %r43;
	@%p14 bra 	$L__BB2_23;
$L__BB2_39:
	ret;

}


// ===== COMPILED SASS (sm_100) =====

	.target	sm_100

	.elftype	@"ET_EXEC"


//--------------------- .note.nv.tkinfo           --------------------------
	.section	.note.nv.tkinfo,"",@"SHT_NOTE"
	.sectionflags	@"SHF_NOTE_NV_TKINFO"
	.tkinfo
        /*0018*/ 	.word	0x00000002
        /*0030*/ 	.string	""
        /*0030*/ 	.string	"ptxas"
        /*0030*/ 	.string	"Cuda compilation tools, release 13.0, V13.0.88"
        /*0030*/ 	.string	"Build cuda_13.0.r13.0/compiler.36424714_0"
        /*0030*/ 	.string	"-arch sm_100 -m 64 "



//--------------------- .note.nv.cuinfo           --------------------------
	.section	.note.nv.cuinfo,"",@"SHT_NOTE"
	.sectionflags	@"SHF_NOTE_NV_CUINFO"
        /*0018*/ 	.short	0x0002
        /*001a*/ 	.short	0x0064
        /*001c*/ 	.short	0x0082
	.zero		2


//--------------------- .nv.info                  --------------------------
	.section	.nv.info,"",@"SHT_CUDA_INFO"
	.align	4


	//----- nvinfo : EIATTR_REGCOUNT
	.align		4
        /*0000*/ 	.byte	0x04, 0x2f
        /*0002*/ 	.short	(.L_2 - .L_1)
	.align		4
.L_1:
        /*0004*/ 	.word	index@(_Z13cudaMatrixAddPfS_S_ii)
        /*0008*/ 	.word	0x0000000c


	//----- nvinfo : EIATTR_FRAME_SIZE
	.align		4
.L_2:
        /*000c*/ 	.byte	0x04, 0x11
        /*000e*/ 	.short	(.L_4 - .L_3)
	.align		4
.L_3:
        /*0010*/ 	.word	index@(_Z13cudaMatrixAddPfS_S_ii)
        /*0014*/ 	.word	0x00000000


	//----- nvinfo : EIATTR_REGCOUNT
	.align		4
.L_4:
        /*0018*/ 	.byte	0x04, 0x2f
        /*001a*/ 	.short	(.L_6 - .L_5)
	.align		4
.L_5:
        /*001c*/ 	.word	index@(_Z14cudaMatrixMultPfS_S_i)
        /*0020*/ 	.word	0x00000020


	//----- nvinfo : EIATTR_FRAME_SIZE
	.align		4
.L_6:
        /*0024*/ 	.byte	0x04, 0x11
        /*0026*/ 	.short	(.L_8 - .L_7)
	.align		4
.L_7:
        /*0028*/ 	.word	index@(_Z14cudaMatrixMultPfS_S_i)
        /*002c*/ 	.word	0x00000000


	//----- nvinfo : EIATTR_REGCOUNT
	.align		4
.L_8:
        /*0030*/ 	.byte	0x04, 0x2f
        /*0032*/ 	.short	(.L_10 - .L_9)
	.align		4
.L_9:
        /*0034*/ 	.word	index@(_Z14cudaMatrixConvPfS_S_iii)
        /*0038*/ 	.word	0x00000020


	//----- nvinfo : EIATTR_FRAME_SIZE
	.align		4
.L_10:
        /*003c*/ 	.byte	0x04, 0x11
        /*003e*/ 	.short	(.L_12 - .L_11)
	.align		4
.L_11:
        /*0040*/ 	.word	index@(_Z14cudaMatrixConvPfS_S_iii)
        /*0044*/ 	.word	0x00000008


	//----- nvinfo : EIATTR_MIN_STACK_SIZE
	.align		4
.L_12:
        /*0048*/ 	.byte	0x04, 0x12
        /*004a*/ 	.short	(.L_14 - .L_13)
	.align		4
.L_13:
        /*004c*/ 	.word	index@(_Z14cudaMatrixConvPfS_S_iii)
        /*0050*/ 	.word	0x00000008


	//----- nvinfo : EIATTR_MIN_STACK_SIZE
	.align		4
.L_14:
        /*0054*/ 	.byte	0x04, 0x12
        /*0056*/ 	.short	(.L_16 - .L_15)
	.align		4
.L_15:
        /*0058*/ 	.word	index@(_Z14cudaMatrixMultPfS_S_i)
        /*005c*/ 	.word	0x00000000


	//----- nvinfo : EIATTR_MIN_STACK_SIZE
	.align		4
.L_16:
        /*0060*/ 	.byte	0x04, 0x12
        /*0062*/ 	.short	(.L_18 - .L_17)
	.align		4
.L_17:
        /*0064*/ 	.word	index@(_Z13cudaMatrixAddPfS_S_ii)
        /*0068*/ 	.word	0x00000000
.L_18:


//--------------------- .nv.compat                --------------------------
	.section	.nv.compat,"",@"SHT_CUDA_COMPAT_INFO"
	.align	4
        /*0000*/ 	.byte	0x02, 0x09, 0x00, 0x00, 0x02, 0x02, 0x01, 0x00, 0x02, 0x05, 0x05, 0x00, 0x03, 0x07, 0x01, 0x01
        /*0010*/ 	.byte	0x02, 0x03, 0x00, 0x00, 0x02, 0x06, 0x01, 0x00, 0x04, 0x0b, 0x08, 0x00, 0x09, 0x00, 0x00, 0x00
        /*0020*/ 	.byte	0x00, 0x00, 0x00, 0x00


//--------------------- .nv.info._Z14cudaMatrixConvPfS_S_iii --------------------------
	.section	.nv.info._Z14cudaMatrixConvPfS_S_iii,"",@"SHT_CUDA_INFO"
	.sectionflags	@""
	.align	4


	//----- nvinfo : EIATTR_CUDA_API_VERSION
	.align		4
        /*0000*/ 	.byte	0x04, 0x37
        /*0002*/ 	.short	(.L_20 - .L_19)
.L_19:
        /*0004*/ 	.word	0x00000082


	//----- nvinfo : EIATTR_KPARAM_INFO
	.align		4
.L_20:
        /*0008*/ 	.byte	0x04, 0x17
        /*000a*/ 	.short	(.L_22 - .L_21)
.L_21:
        /*000c*/ 	.word	0x00000000
        /*0010*/ 	.short	0x0005
        /*0012*/ 	.short	0x0020
        /*0014*/ 	.byte	0x00, 0xf0, 0x11, 0x00


	//----- nvinfo : EIATTR_KPARAM_INFO
	.align		4
.L_22:
        /*0018*/ 	.byte	0x04, 0x17
        /*001a*/ 	.short	(.L_24 - .L_23)
.L_23:
        /*001c*/ 	.word	0x00000000
        /*0020*/ 	.short	0x0004
        /*0022*/ 	.short	0x001c
        /*0024*/ 	.byte	0x00, 0xf0, 0x11, 0x00


	//----- nvinfo : EIATTR_KPARAM_INFO
	.align		4
.L_24:
        /*0028*/ 	.byte	0x04, 0x17
        /*002a*/ 	.short	(.L_26 - .L_25)
.L_25:
        /*002c*/ 	.word	0x00000000
        /*0030*/ 	.short	0x0003
        /*0032*/ 	.short	0x0018
        /*0034*/ 	.byte	0x00, 0xf0, 0x11, 0x00


	//----- nvinfo : EIATTR_KPARAM_INFO
	.align		4
.L_26:
        /*0038*/ 	.byte	0x04, 0x17
        /*003a*/ 	.short	(.L_28 - .L_27)
.L_27:
        /*003c*/ 	.word	0x00000000
        /*0040*/ 	.short	0x0002
        /*0042*/ 	.short	0x0010
        /*0044*/ 	.byte	0x00, 0xf5, 0x21, 0x00


	//----- nvinfo : EIATTR_KPARAM_INFO
	.align		4
.L_28:
        /*0048*/ 	.byte	0x04, 0x17
        /*004a*/ 	.short	(.L_30 - .L_29)
.L_29:
        /*004c*/ 	.word	0x00000000
        /*0050*/ 	.short	0x0001
        /*0052*/ 	.short	0x0008
        /*0054*/ 	.byte	0x00, 0xf5, 0x21, 0x00


	//----- nvinfo : EIATTR_KPARAM_INFO
	.align		4
.L_30:
        /*0058*/ 	.byte	0x04, 0x17
        /*005a*/ 	.short	(.L_32 - .L_31)
.L_31:
        /*005c*/ 	.word	0x00000000
        /*0060*/ 	.short	0x0000
        /*0062*/ 	.short	0x0000
        /*0064*/ 	.byte	0x00, 0xf5, 0x21, 0x00


	//----- nvinfo : EIATTR_SPARSE_MMA_MASK
	.align		4
.L_32:
        /*0068*/ 	.byte	0x03, 0x50
        /*006a*/ 	.short	0x0000


	//----- nvinfo : EIATTR_MAXREG_COUNT
	.align		4
        /*006c*/ 	.byte	0x03, 0x1b
        /*006e*/ 	.short	0x00ff


	//----- nvinfo : EIATTR_EXTERNS
	.align		4
        /*0070*/ 	.byte	0x04, 0x0f
        /*0072*/ 	.short	(.L_34 - .L_33)


	//   ....[0]....
	.align		4
.L_33:
        /*0074*/ 	.word	index@(vprintf)


	//----- nvinfo : EIATTR_MERCURY_ISA_VERSION
	.align		4
.L_34:
        /*0078*/ 	.byte	0x03, 0x5f
        /*007a*/ 	.short	0x0101


	//----- nvinfo : EIATTR_VRC_CTA_INIT_COUNT
	.align		4
        /*007c*/ 	.byte	0x02, 0x4a
	.zero		1
	.zero		1


	//----- nvinfo : EIATTR_SYSCALL_OFFSETS
	.align		4
        /*0080*/ 	.byte	0x04, 0x46
        /*0082*/ 	.short	(.L_36 - .L_35)


	//   ....[0]....
.L_35:
        /*0084*/ 	.word	0x00000d00


	//   ....[1]....
        /*0088*/ 	.word	0x00001090


	//   ....[2]....
        /*008c*/ 	.word	0x00001140


	//   ....[3]....
        /*0090*/ 	.word	0x000011f0


	//   ....[4]....
        /*0094*/ 	.word	0x000012a0


	//   ....[5]....
        /*0098*/ 	.word	0x00001350


	//   ....[6]....
        /*009c*/ 	.word	0x00001400


	//   ....[7]....
        /*00a0*/ 	.word	0x000014b0


	//   ....[8]....
        /*00a4*/ 	.word	0x00001560


	//   ....[9]....
        /*00a8*/ 	.word	0x00001610


	//   ....[10]....
        /*00ac*/ 	.word	0x000016c0


	//   ....[11]....
        /*00b0*/ 	.word	0x00001770


	//   ....[12]....
        /*00b4*/ 	.word	0x00001820


	//   ....[13]....
        /*00b8*/ 	.word	0x000018d0


	//   ....[14]....
        /*00bc*/ 	.word	0x00001980


	//   ....[15]....
        /*00c0*/ 	.word	0x00001a30


	//   ....[16]....
        /*00c4*/ 	.word	0x00001ae0


	//   ....[17]....
        /*00c8*/ 	.word	0x00001c90


	//   ....[18]....
        /*00cc*/ 	.word	0x00001d40


	//   ....[19]....
        /*00d0*/ 	.word	0x00001df0


	//   ....[20]....
        /*00d4*/ 	.word	0x00001ea0


	//   ....[21]....
        /*00d8*/ 	.word	0x00001f50


	//   ....[22]....
        /*00dc*/ 	.word	0x00002000


	//   ....[23]....
        /*00e0*/ 	.word	0x000020b0


	//   ....[24]....
        /*00e4*/ 	.word	0x00002160


	//   ....[25]....
        /*00e8*/ 	.word	0x000022e0


	//   ....[26]....
        /*00ec*/ 	.word	0x00002390


	//   ....[27]....
        /*00f0*/ 	.word	0x00002440


	//   ....[28]....
        /*00f4*/ 	.word	0x000024f0


	//   ....[29]....
        /*00f8*/ 	.word	0x00002660


	//   ....[30]....
        /*00fc*/ 	.word	0x00002760


	//   ....[31]....
        /*0100*/ 	.word	0x00002830


	//----- nvinfo : EIATTR_EXIT_INSTR_OFFSETS
	.align		4
.L_36:
        /*0104*/ 	.byte	0x04, 0x1c
        /*0106*/ 	.short	(.L_38 - .L_37)


	//   ....[0]....
.L_37:
        /*0108*/ 	.word	0x00000050


	//   ....[1]....
        /*010c*/ 	.word	0x000000d0


	//   ....[2]....
        /*0110*/ 	.word	0x00000dc0


	//   ....[3]....
        /*0114*/ 	.word	0x00002890


	//----- nvinfo : EIATTR_CRS_STACK_SIZE
	.align		4
.L_38:
        /*0118*/ 	.byte	0x04, 0x1e
        /*011a*/ 	.short	(.L_40 - .L_39)
.L_39:
        /*011c*/ 	.word	0x00000000


	//----- nvinfo : EIATTR_CBANK_PARAM_SIZE
	.align		4
.L_40:
        /*0120*/ 	.byte	0x03, 0x19
        /*0122*/ 	.short	0x0024


	//----- nvinfo : EIATTR_PARAM_CBANK
	.align		4
        /*0124*/ 	.byte	0x04, 0x0a
        /*0126*/ 	.short	(.L_42 - .L_41)
	.align		4
.L_41:
        /*0128*/ 	.word	index@(.nv.constant0._Z14cudaMatrixConvPfS_S_iii)
        /*012c*/ 	.short	0x0380
        /*012e*/ 	.short	0x0024


	//----- nvinfo : EIATTR_SW_WAR
	.align		4
.L_42:
        /*0130*/ 	.byte	0x04, 0x36
        /*0132*/ 	.short	(.L_44 - .L_43)
.L_43:
        /*0134*/ 	.word	0x00000008
.L_44:


//--------------------- .nv.info._Z14cudaMatrixMultPfS_S_i --------------------------
	.section	.nv.info._Z14cudaMatrixMultPfS_S_i,"",@"SHT_CUDA_INFO"
	.sectionflags	@""
	.align	4


	//----- nvinfo : EIATTR_CUDA_API_VERSION
	.align		4
        /*0000*/ 	.byte	0x04, 0x37
        /*0002*/ 	.short	(.L_46 - .L_45)
.L_45:
        /*0004*/ 	.word	0x00000082


	//----- nvinfo : EIATTR_KPARAM_INFO
	.align		4
.L_46:
        /*0008*/ 	.byte	0x04, 0x17
        /*000a*/ 	.short	(.L_48 - .L_47)
.L_47:
        /*000c*/ 	.word	0x00000000
        /*0010*/ 	.short	0x0003
        /*0012*/ 	.short	0x0018
        /*0014*/ 	.byte	0x00, 0xf0, 0x11, 0x00


	//----- nvinfo : EIATTR_KPARAM_INFO
	.align		4
.L_48:
        /*0018*/ 	.byte	0x04, 0x17
        /*001a*/ 	.short	(.L_50 - .L_49)
.L_49:
        /*001c*/ 	.word	0x00000000
        /*0020*/ 	.short	0x0002
        /*0022*/ 	.short	0x0010
        /*0024*/ 	.byte	0x00, 0xf5, 0x21, 0x00


	//----- nvinfo : EIATTR_KPARAM_INFO
	.align		4
.L_50:
        /*0028*/ 	.byte	0x04, 0x17
        /*002a*/ 	.short	(.L_52 - .L_51)
.L_51:
        /*002c*/ 	.word	0x00000000
        /*0030*/ 	.short	0x0001
        /*0032*/ 	.short	0x0008
        /*0034*/ 	.byte	0x00, 0xf5, 0x21, 0x00


	//----- nvinfo : EIATTR_KPARAM_INFO
	.align		4
.L_52:
        /*0038*/ 	.byte	0x04, 0x17
        /*003a*/ 	.short	(.L_54 - .L_53)
.L_53:
        /*003c*/ 	.word	0x00000000
        /*0040*/ 	.short	0x0000
        /*0042*/ 	.short	0x0000
        /*0044*/ 	.byte	0x00, 0xf5, 0x21, 0x00


	//----- nvinfo : EIATTR_SPARSE_MMA_MASK
	.align		4
.L_54:
        /*0048*/ 	.byte	0x03, 0x50
        /*004a*/ 	.short	0x0000


	//----- nvinfo : EIATTR_MAXREG_COUNT
	.align		4
        /*004c*/ 	.byte	0x03, 0x1b
        /*004e*/ 	.short	0x00ff


	//----- nvinfo : EIATTR_MERCURY_ISA_VERSION
	.align		4
        /*0050*/ 	.byte	0x03, 0x5f
        /*0052*/ 	.short	0x0101


	//----- nvinfo : EIATTR_VRC_CTA_INIT_COUNT
	.align		4
        /*0054*/ 	.byte	0x02, 0x4a
	.zero		1
	.zero		1


	//----- nvinfo : EIATTR_EXIT_INSTR_OFFSETS
	.align		4
        /*0058*/ 	.byte	0x04, 0x1c
        /*005a*/ 	.short	(.L_56 - .L_55)


	//   ....[0]....
.L_55:
        /*005c*/ 	.word	0x000000e0


	//   ....[1]....
        /*0060*/ 	.word	0x000005e0


	//   ....[2]....
        /*0064*/ 	.word	0x00000820


	//   ....[3]....
        /*0068*/ 	.word	0x000009a0


	//   ....[4]....
        /*006c*/ 	.word	0x00000a70


	//----- nvinfo : EIATTR_CBANK_PARAM_SIZE
	.align		4
.L_56:
        /*0070*/ 	.byte	0x03, 0x19
        /*0072*/ 	.short	0x001c


	//----- nvinfo : EIATTR_PARAM_CBANK
	.align		4
        /*0074*/ 	.byte	0x04, 0x0a
        /*0076*/ 	.short	(.L_58 - .L_57)
	.align		4
.L_57:
        /*0078*/ 	.word	index@(.nv.constant0._Z14cudaMatrixMultPfS_S_i)
        /*007c*/ 	.short	0x0380
        /*007e*/ 	.short	0x001c


	//----- nvinfo : EIATTR_SW_WAR
	.align		4
.L_58:
        /*0080*/ 	.byte	0x04, 0x36
        /*0082*/ 	.short	(.L_60 - .L_59)
.L_59:
        /*0084*/ 	.word	0x00000008
.L_60:


//--------------------- .nv.info._Z13cudaMatrixAddPfS_S_ii --------------------------
	.section	.nv.info._Z13cudaMatrixAddPfS_S_ii,"",@"SHT_CUDA_INFO"
	.sectionflags	@""
	.align	4


	//----- nvinfo : EIATTR_CUDA_API_VERSION
	.align		4
        /*0000*/ 	.byte	0x04, 0x37
        /*0002*/ 	.short	(.L_62 - .L_61)
.L_61:
        /*0004*/ 	.word	0x00000082


	//----- nvinfo : EIATTR_KPARAM_INFO
	.align		4
.L_62:
        /*0008*/ 	.byte	0x04, 0x17
        /*000a*/ 	.short	(.L_64 - .L_63)
.L_63:
        /*000c*/ 	.word	0x00000000
        /*0010*/ 	.short	0x0004
        /*0012*/ 	.short	0x001c
        /*0014*/ 	.byte	0x00, 0xf0, 0x11, 0x00


	//----- nvinfo : EIATTR_KPARAM_INFO
	.align		4
.L_64:
        /*0018*/ 	.byte	0x04, 0x17
        /*001a*/ 	.short	(.L_66 - .L_65)
.L_65:
        /*001c*/ 	.word	0x00000000
        /*0020*/ 	.short	0x0003
        /*0022*/ 	.short	0x0018
        /*0024*/ 	.byte	0x00, 0xf0, 0x11, 0x00


	//----- nvinfo : EIATTR_KPARAM_INFO
	.align		4
.L_66:
        /*0028*/ 	.byte	0x04, 0x17
        /*002a*/ 	.short	(.L_68 - .L_67)
.L_67:
        /*002c*/ 	.word	0x00000000
        /*0030*/ 	.short	0x0002
        /*0032*/ 	.short	0x0010
        /*0034*/ 	.byte	0x00, 0xf5, 0x21, 0x00


	//----- nvinfo : EIATTR_KPARAM_INFO
	.align		4
.L_68:
        /*0038*/ 	.byte	0x04, 0x17
        /*003a*/ 	.short	(.L_70 - .L_69)
.L_69:
        /*003c*/ 	.word	0x00000000
        /*0040*/ 	.short	0x0001
        /*0042*/ 	.short	0x0008
        /*0044*/ 	.byte	0x00, 0xf5, 0x21, 0x00


	//----- nvinfo : EIATTR_KPARAM_INFO
	.align		4
.L_70:
        /*0048*/ 	.byte	0x04, 0x17
        /*004a*/ 	.short	(.L_72 - .L_71)
.L_71:
        /*004c*/ 	.word	0x00000000
        /*0050*/ 	.short	0x0000
        /*0052*/ 	.short	0x0000
        /*0054*/ 	.byte	0x00, 0xf5, 0x21, 0x00


	//----- nvinfo : EIATTR_SPARSE_MMA_MASK
	.align		4
.L_72:
        /*0058*/ 	.byte	0x03, 0x50
        /*005a*/ 	.short	0x0000


	//----- nvinfo : EIATTR_MAXREG_COUNT
	.align		4
        /*005c*/ 	.byte	0x03, 0x1b
        /*005e*/ 	.short	0x00ff


	//----- nvinfo : EIATTR_MERCURY_ISA_VERSION
	.align		4
        /*0060*/ 	.byte	0x03, 0x5f
        /*0062*/ 	.short	0x0101


	//----- nvinfo : EIATTR_VRC_CTA_INIT_COUNT
	.align		4
        /*0064*/ 	.byte	0x02, 0x4a
	.zero		1
	.zero		1


	//----- nvinfo : EIATTR_EXIT_INSTR_OFFSETS
	.align		4
        /*0068*/ 	.byte	0x04, 0x1c
        /*006a*/ 	.short	(.L_74 - .L_73)


	//   ....[0]....
.L_73:
        /*006c*/ 	.word	0x00000160


	//----- nvinfo : EIATTR_CBANK_PARAM_SIZE
	.align		4
.L_74:
        /*0070*/ 	.byte	0x03, 0x19
        /*0072*/ 	.short	0x0020


	//----- nvinfo : EIATTR_PARAM_CBANK
	.align		4
        /*0074*/ 	.byte	0x04, 0x0a
        /*0076*/ 	.short	(.L_76 - .L_75)
	.align		4
.L_75:
        /*0078*/ 	.word	index@(.nv.constant0._Z13cudaMatrixAddPfS_S_ii)
        /*007c*/ 	.short	0x0380
        /*007e*/ 	.short	0x0020


	//----- nvinfo : EIATTR_SW_WAR
	.align		4
.L_76:
        /*0080*/ 	.byte	0x04, 0x36
        /*0082*/ 	.short	(.L_78 - .L_77)
.L_77:
        /*0084*/ 	.word	0x00000008
.L_78:


//--------------------- .nv.callgraph             --------------------------
	.section	.nv.callgraph,"",@"SHT_CUDA_CALLGRAPH"
	.align	4
	.sectionentsize	8
	.align		4
        /*0000*/ 	.word	0x00000000
	.align		4
        /*0004*/ 	.word	0xffffffff
	.align		4
        /*0008*/ 	.word	index@(_Z14cudaMatrixConvPfS_S_iii)
	.align		4
        /*000c*/ 	.word	index@(vprintf)
	.align		4
        /*0010*/ 	.word	0x00000000
	.align		4
        /*0014*/ 	.word	0xfffffffe
	.align		4
        /*0018*/ 	.word	0x00000000
	.align		4
        /*001c*/ 	.word	0xfffffffd
	.align		4
        /*0020*/ 	.word	0x00000000
	.align		4
        /*0024*/ 	.word	0xfffffffc


//--------------------- .nv.constant4             --------------------------
	.section	.nv.constant4,"a",@progbits
	.align	8
	.align		8
.nv.constant4:
        /*0000*/ 	.dword	vprintf
	.align		8
        /*0008*/ 	.dword	$str


//--------------------- .text._Z14cudaMatrixConvPfS_S_iii --------------------------
	.section	.text._Z14cudaMatrixConvPfS_S_iii,"ax",@progbits
	.align	128
        .global         _Z14cudaMatrixConvPfS_S_iii
        .type           _Z14cudaMatrixConvPfS_S_iii,@function
        .size           _Z14cudaMatrixConvPfS_S_iii,(.L_x_61 - _Z14cudaMatrixConvPfS_S_iii)
        .other          _Z14cudaMatrixConvPfS_S_iii,@"STO_CUDA_ENTRY STV_DEFAULT"
_Z14cudaMatrixConvPfS_S_iii:
.text._Z14cudaMatrixConvPfS_S_iii:
[----:B------:R-:W0:Y:S08]  /*0000*/  LDC R1, c[0x0][0x37c] ;  /* 0x0000df00ff017b82 */ /* 0x000e300000000800 */
[----:B------:R-:W1:Y:S01]  /*0010*/  LDC R0, c[0x0][0x398] ;  /* 0x0000e600ff007b82 */ /* 0x000e620000000800 */
[----:B0-----:R-:W-:-:S05]  /*0020*/  VIADD R1, R1, 0xfffffff8 ;  /* 0xfffffff801017836 */ /* 0x001fca0000000000 */
[----:B------:R-:W-:Y:S02]  /*0030*/  R2UR UR4, R1 ;  /* 0x00000000010472ca */ /* 0x000fe400000e0000 */
[----:B-1----:R-:W-:-:S13]  /*0040*/  ISETP.GE.AND P0, PT, R0, 0x1, PT ;  /* 0x000000010000780c */ /* 0x002fda0003f06270 */
[----:B------:R-:W-:Y:S05]  /*0050*/  @!P0 EXIT ;  /* 0x000000000000894d */ /* 0x000fea0003800000 */
[----:B------:R-:W0:Y:S01]  /*0060*/  LDCU UR38, c[0x0][0x39c] ;  /* 0x00007380ff2677ac */ /* 0x000e220008000800 */
[----:B------:R-:W0:Y:S01]  /*0070*/  LDCU UR43, c[0x0][0x3a0] ;  /* 0x00007400ff2b77ac */ /* 0x000e220008000800 */
[----:B------:R-:W1:Y:S01]  /*0080*/  LDCU UR39, c[0x0][0x2f8] ;  /* 0x00005f00ff2777ac */ /* 0x000e620008000800 */
[----:B------:R-:W2:Y:S01]  /*0090*/  LDCU UR40, c[0x0][0x2fc] ;  /* 0x00005f80ff2877ac */ /* 0x000ea20008000800 */
[----:B0-----:R-:W-:Y:S02]  /*00a0*/  UIADD3 UR38, UPT, UPT, UR38, -UR43, URZ ;  /* 0x8000002b26267290 */ /* 0x001fe4000fffe0ff */
[----:B-1----:R-:W-:-:S04]  /*00b0*/  UIADD3 UR39, UP0, UPT, UR4, UR39, URZ ;  /* 0x0000002704277290 */ /* 0x002fc8000ff1e0ff */
[----:B------:R-:W-:-:S13]  /*00c0*/  ISETP.LE.AND P0, PT, RZ, UR38, PT ;  /* 0x00000026ff007c0c */ /* 0x000fda000bf03270 */
[----:B--2---:R-:W-:Y:S05]  /*00d0*/  @!P0 EXIT ;  /* 0x000000000000894d */ /* 0x004fea0003800000 */
[----:B------:R-:W-:Y:S02]  /*00e0*/  UIADD3.X UR40, UPT, UPT, URZ, UR40, URZ, UP0, !UPT ;  /* 0x00000028ff287290 */ /* 0x000fe400087fe4ff */
[----:B------:R-:W-:Y:S01]  /*00f0*/  UISETP.GE.AND UP0, UPT, UR43, 0x1, UPT ;  /* 0x000000012b00788c */ /* 0x000fe2000bf06270 */
[----:B------:R-:W0:Y:S08]  /*0100*/  LDCU.64 UR36, c[0x0][0x358] ;  /* 0x00006b00ff2477ac */ /* 0x000e300008000a00 */
[----:B------:R-:W-:Y:S05]  /*0110*/  BRA.U !UP0, `(.L_x_0) ;  /* 0x0000000d08307547 */ /* 0x000fea000b800000 */
[----:B------:R-:W1:Y:S01]  /*0120*/  LDCU.64 UR4, c[0x0][0x388] ;  /* 0x00007100ff0477ac */ /* 0x000e620008000a00 */
[----:B------:R-:W-:Y:S01]  /*0130*/  IMAD.MOV.U32 R23, RZ, RZ, RZ ;  /* 0x000000ffff177224 */ /* 0x000fe200078e00ff */
[----:B------:R-:W-:Y:S02]  /*0140*/  ULOP3.LUT UR45, UR43, 0x7, URZ, 0xc0, !UPT ;  /* 0x000000072b2d7892 */ /* 0x000fe4000f8ec0ff */
[----:B------:R-:W-:Y:S02]  /*0150*/  ULOP3.LUT UR46, UR43, 0x7ffffff8, URZ, 0xc0, !UPT ;  /* 0x7ffffff82b2e7892 */ /* 0x000fe4000f8ec0ff */
[----:B------:R-:W-:Y:S02]  /*0160*/  UIADD3 UR44, UPT, UPT, UR38, 0x1, URZ ;  /* 0x00000001262c7890 */ /* 0x000fe4000fffe0ff */
[----:B------:R-:W-:Y:S02]  /*0170*/  ULOP3.LUT UR43, UR43, 0x3, URZ, 0xc0, !UPT ;  /* 0x000000032b2b7892 */ /* 0x000fe4000f8ec0ff */
[----:B------:R-:W-:-:S02]  /*0180*/  UIADD3 UR47, UPT, UPT, UR45, -0x1, URZ ;  /* 0xffffffff2d2f7890 */ /* 0x000fc4000fffe0ff */
[----:B------:R-:W-:Y:S02]  /*0190*/  UIADD3 UR48, UPT, UPT, -UR46, URZ, URZ ;  /* 0x000000ff2e307290 */ /* 0x000fe4000fffe1ff */
[----:B-1----:R-:W-:-:S04]  /*01a0*/  UIADD3 UR41, UP0, UPT, UR4, 0x10, URZ ;  /* 0x0000001004297890 */ /* 0x002fc8000ff1e0ff */
[----:B------:R-:W-:-:S12]  /*01b0*/  UIADD3.X UR42, UPT, UPT, URZ, UR5, URZ, UP0, !UPT ;  /* 0x00000005ff2a7290 */ /* 0x000fd800087fe4ff */
.L_x_14:
[----:B------:R-:W1:Y:S01]  /*01c0*/  LDCU UR4, c[0x0][0x3a0] ;  /* 0x00007400ff0477ac */ /* 0x000e620008000800 */
[----:B------:R-:W-:Y:S01]  /*01d0*/  BSSY.RECONVERGENT B7, `(.L_x_1) ;  /* 0x00000bb000077945 */ /* 0x000fe20003800200 */
[----:B------:R-:W-:Y:S01]  /*01e0*/  IMAD.MOV.U32 R19, RZ, RZ, RZ ;  /* 0x000000ffff137224 */ /* 0x000fe200078e00ff */
[----:B-1----:R-:W-:-:S06]  /*01f0*/  UIMAD UR4, UR4, UR4, URZ ;  /* 0x00000004040472a4 */ /* 0x002fcc000f8e02ff */
[----:B------:R-:W-:-:S05]  /*0200*/  IMAD R22, R23, UR4, RZ ;  /* 0x0000000417167c24 */ /* 0x000fca000f8e02ff */
[----:B------:R-:W-:-:S07]  /*0210*/  SHF.R.S32.HI R18, RZ, 0x1f, R22 ;  /* 0x0000001fff127819 */ /* 0x000fce0000011416 */
.L_x_13:
[----:B------:R-:W-:Y:S02]  /*0220*/  UIMAD UR4, UR38, UR38, URZ ;  /* 0x00000026260472a4 */ /* 0x000fe4000f8e02ff */
[----:B------:R-:W-:Y:S01]  /*0230*/  IMAD R17, R19, UR38, RZ ;  /* 0x0000002613117c24 */ /* 0x000fe2000f8e02ff */
[----:B------:R-:W-:Y:S01]  /*0240*/  BSSY.RECONVERGENT B6, `(.L_x_2) ;  /* 0x00000b0000067945 */ /* 0x000fe20003800200 */
[----:B------:R-:W-:Y:S02]  /*0250*/  IMAD.MOV.U32 R16, RZ, RZ, RZ ;  /* 0x000000ffff107224 */ /* 0x000fe400078e00ff */
[----:B------:R-:W-:-:S05]  /*0260*/  IMAD R2, R23, UR4, RZ ;  /* 0x0000000417027c24 */ /* 0x000fca000f8e02ff */
[----:B------:R-:W-:-:S04]  /*0270*/  IADD3 R17, P0, PT, R17, R2, RZ ;  /* 0x0000000211117210 */ /* 0x000fc80007f1e0ff */
[----:B------:R-:W-:-:S09]  /*0280*/  LEA.HI.X.SX32 R2, R2, RZ, 0x1, P0 ;  /* 0x000000ff02027211 */ /* 0x000fd200000f0eff */
.L_x_12:
[----:B------:R-:W1:Y:S01]  /*0290*/  LDCU.64 UR4, c[0x0][0x390] ;  /* 0x00007200ff0477ac */ /* 0x000e620008000a00 */
[----:B------:R-:W-:-:S04]  /*02a0*/  IADD3 R0, P0, PT, R16, R17, RZ ;  /* 0x0000001110007210 */ /* 0x000fc80007f1e0ff */
[----:B------:R-:W-:Y:S02]  /*02b0*/  IADD3.X R3, PT, PT, RZ, R2, RZ, P0, !PT ;  /* 0x00000002ff037210 */ /* 0x000fe400007fe4ff */
[----:B-1----:R-:W-:-:S04]  /*02c0*/  LEA R6, P0, R0, UR4, 0x2 ;  /* 0x0000000400067c11 */ /* 0x002fc8000f8010ff */
[----:B------:R-:W-:-:S05]  /*02d0*/  LEA.HI.X R7, R0, UR5, R3, 0x2, P0 ;  /* 0x0000000500077c11 */ /* 0x000fca00080f1403 */
[----:B0-----:R0:W5:Y:S01]  /*02e0*/  LDG.E R0, desc[UR36][R6.64] ;  /* 0x0000002406007981 */ /* 0x001162000c1e1900 */
[----:B------:R-:W-:Y:S01]  /*02f0*/  IMAD.U32 R3, RZ, RZ, UR47 ;  /* 0x0000002fff037e24 */ /* 0x000fe2000f8e00ff */
[----:B------:R-:W-:Y:S01]  /*0300*/  BSSY.RECONVERGENT B0, `(.L_x_3) ;  /* 0x0000095000007945 */ /* 0x000fe20003800200 */
[----:B------:R-:W-:-:S03]  /*0310*/  IMAD.MOV.U32 R4, RZ, RZ, RZ ;  /* 0x000000ffff047224 */ /* 0x000fc600078e00ff */
[----:B------:R-:W-:-:S13]  /*0320*/  ISETP.GE.U32.AND P1, PT, R3, 0x3, PT ;  /* 0x000000030300780c */ /* 0x000fda0003f26070 */
.L_x_10:
[----:B-12---:R-:W1:Y:S01]  /*0330*/  LDC R21, c[0x0][0x3a0] ;  /* 0x0000e800ff157b82 */ /* 0x006e620000000800 */
[----:B------:R-:W2:Y:S01]  /*0340*/  LDCU UR4, c[0x0][0x39c] ;  /* 0x00007380ff0477ac */ /* 0x000ea20008000800 */
[C---:B------:R-:W-:Y:S02]  /*0350*/  IMAD.IADD R3, R4.reuse, 0x1, R19 ;  /* 0x0000000104037824 */ /* 0x040fe400078e0213 */
[----:B------:R-:W-:Y:S02]  /*0360*/  HFMA2 R20, -RZ, RZ, 0, 0 ;  /* 0x00000000ff147431 */ /* 0x000fe400000001ff */
[----:B--2---:R-:W-:Y:S01]  /*0370*/  IMAD R3, R3, UR4, RZ ;  /* 0x0000000403037c24 */ /* 0x004fe2000f8e02ff */
[----:B-1----:R-:W-:Y:S01]  /*0380*/  ISETP.GE.U32.AND P2, PT, R21, 0x8, PT ;  /* 0x000000081500780c */ /* 0x002fe20003f46070 */
[----:B------:R-:W-:-:S03]  /*0390*/  IMAD R5, R4, R21, RZ ;  /* 0x0000001504057224 */ /* 0x000fc600078e02ff */
[----:B------:R-:W-:Y:S01]  /*03a0*/  SHF.R.S32.HI R15, RZ, 0x1f, R3 ;  /* 0x0000001fff0f7819 */ /* 0x000fe20000011403 */
[----:B------:R-:W-:Y:S01]  /*03b0*/  VIADD R4, R4, 0x1 ;  /* 0x0000000104047836 */ /* 0x000fe20000000000 */
[----:B------:R-:W-:-:S04]  /*03c0*/  IADD3 R5, P3, PT, R5, R22, RZ ;  /* 0x0000001605057210 */ /* 0x000fc80007f7e0ff */
[----:B------:R-:W-:Y:S01]  /*03d0*/  ISETP.NE.AND P0, PT, R4, R21, PT ;  /* 0x000000150400720c */ /* 0x000fe20003f05270 */
[----:B------:R-:W-:Y:S02]  /*03e0*/  IMAD.X R14, RZ, RZ, R18, P3 ;  /* 0x000000ffff0e7224 */ /* 0x000fe400018e0612 */
[----:B---34-:R-:W-:Y:S10]  /*03f0*/  @!P2 BRA `(.L_x_4) ;  /* 0x0000000000dca947 */ /* 0x018ff40003800000 */
[----:B------:R-:W1:Y:S01]  /*0400*/  LDCU.64 UR4, c[0x0][0x380] ;  /* 0x00007000ff0477ac */ /* 0x000e620008000a00 */
[----:B------:R-:W-:Y:S01]  /*0410*/  IADD3 R25, P2, PT, R3, R16, RZ ;  /* 0x0000001003197210 */ /* 0x000fe20007f5e0ff */
[----:B------:R-:W-:Y:S01]  /*0420*/  BSSY.RECONVERGENT B1, `(.L_x_5) ;  /* 0x0000033000017945 */ /* 0x000fe20003800200 */
[C---:B------:R-:W-:Y:S01]  /*0430*/  LEA R20, P4, R5.reuse, UR41, 0x2 ;  /* 0x0000002905147c11 */ /* 0x040fe2000f8810ff */
[----:B------:R-:W-:Y:S02]  /*0440*/  IMAD.U32 R12, RZ, RZ, UR48 ;  /* 0x00000030ff0c7e24 */ /* 0x000fe4000f8e00ff */
[----:B------:R-:W-:Y:S01]  /*0450*/  IMAD.X R8, RZ, RZ, R15, P2 ;  /* 0x000000ffff087224 */ /* 0x000fe200010e060f */
[----:B------:R-:W-:Y:S02]  /*0460*/  LEA.HI.X R11, R5, UR42, R14, 0x2, P4 ;  /* 0x0000002a050b7c11 */ /* 0x000fe4000a0f140e */
[----:B-1----:R-:W-:-:S04]  /*0470*/  LEA R24, P3, R25, UR4, 0x2 ;  /* 0x0000000419187c11 */ /* 0x002fc8000f8610ff */
[----:B------:R-:W-:Y:S02]  /*0480*/  IADD3 R24, P2, PT, R24, 0x10, RZ ;  /* 0x0000001018187810 */ /* 0x000fe40007f5e0ff */
[----:B------:R-:W-:-:S05]  /*0490*/  LEA.HI.X R25, R25, UR5, R8, 0x2, P3 ;  /* 0x0000000519197c11 */ /* 0x000fca00098f1408 */
[----:B------:R-:W-:-:S07]  /*04a0*/  IMAD.X R25, RZ, RZ, R25, P2 ;  /* 0x000000ffff197224 */ /* 0x000fce00010e0619 */
.L_x_6:
[----:B------:R-:W-:Y:S01]  /*04b0*/  MOV R8, R24 ;  /* 0x0000001800087202 */ /* 0x000fe20000000f00 */
[----:B------:R-:W-:Y:S02]  /*04c0*/  IMAD.MOV.U32 R9, RZ, RZ, R25 ;  /* 0x000000ffff097224 */ /* 0x000fe400078e0019 */
[----:B------:R-:W-:-:S03]  /*04d0*/  IMAD.MOV.U32 R10, RZ, RZ, R20 ;  /* 0x000000ffff0a7224 */ /* 0x000fc600078e0014 */
[----:B---3--:R-:W2:Y:S04]  /*04e0*/  LDG.E R13, desc[UR36][R8.64+-0x10] ;  /* 0xfffff024080d7981 */ /* 0x008ea8000c1e1900 */
[----:B------:R-:W2:Y:S02]  /*04f0*/  LDG.E R20, desc[UR36][R10.64+-0x10] ;  /* 0xfffff0240a147981 */ /* 0x000ea4000c1e1900 */
[----:B--2--5:R-:W-:-:S05]  /*0500*/  FFMA R13, R13, R20, R0 ;  /* 0x000000140d0d7223 */ /* 0x024fca0000000000 */
[----:B------:R1:W-:Y:S04]  /*0510*/  STG.E desc[UR36][R6.64], R13 ;  /* 0x0000000d06007986 */ /* 0x0003e8000c101924 */
[----:B------:R-:W2:Y:S04]  /*0520*/  LDG.E R0, desc[UR36][R8.64+-0xc] ;  /* 0xfffff42408007981 */ /* 0x000ea8000c1e1900 */
[----:B------:R-:W2:Y:S02]  /*0530*/  LDG.E R20, desc[UR36][R10.64+-0xc] ;  /* 0xfffff4240a147981 */ /* 0x000ea4000c1e1900 */
[----:B--2---:R-:W-:-:S05]  /*0540*/  FFMA R25, R0, R20, R13 ;  /* 0x0000001400197223 */ /* 0x004fca000000000d */
[----:B------:R2:W-:Y:S04]  /*0550*/  STG.E desc[UR36][R6.64], R25 ;  /* 0x0000001906007986 */ /* 0x0005e8000c101924 */
[----:B------:R-:W3:Y:S04]  /*0560*/  LDG.E R0, desc[UR36][R8.64+-0x8] ;  /* 0xfffff82408007981 */ /* 0x000ee8000c1e1900 */
[----:B------:R-:W3:Y:S02]  /*0570*/  LDG.E R20, desc[UR36][R10.64+-0x8] ;  /* 0xfffff8240a147981 */ /* 0x000ee4000c1e1900 */
[----:B---3--:R-:W-:-:S05]  /*0580*/  FFMA R27, R0, R20, R25 ;  /* 0x00000014001b7223 */ /* 0x008fca0000000019 */
[----:B------:R3:W-:Y:S04]  /*0590*/  STG.E desc[UR36][R6.64], R27 ;  /* 0x0000001b06007986 */ /* 0x0007e8000c101924 */
[----:B------:R-:W1:Y:S04]  /*05a0*/  LDG.E R0, desc[UR36][R8.64+-0x4] ;  /* 0xfffffc2408007981 */ /* 0x000e68000c1e1900 */
[----:B------:R-:W1:Y:S02]  /*05b0*/  LDG.E R20, desc[UR36][R10.64+-0x4] ;  /* 0xfffffc240a147981 */ /* 0x000e64000c1e1900 */
[----:B-1----:R-:W-:-:S05]  /*05c0*/  FFMA R13, R0, R20, R27 ;  /* 0x00000014000d7223 */ /* 0x002fca000000001b */
        /* <DEDUP_REMOVED lines=13> */
[----:B------:R-:W4:Y:S04]  /*06a0*/  LDG.E R0, desc[UR36][R8.64+0xc] ;  /* 0x00000c2408007981 */ /* 0x000f28000c1e1900 */
[----:B------:R-:W4:Y:S01]  /*06b0*/  LDG.E R20, desc[UR36][R10.64+0xc] ;  /* 0x00000c240a147981 */ /* 0x000f22000c1e1900 */
[----:B------:R-:W-:Y:S01]  /*06c0*/  VIADD R12, R12, 0x8 ;  /* 0x000000080c0c7836 */ /* 0x000fe20000000000 */
[----:B------:R-:W-:-:S04]  /*06d0*/  IADD3 R24, P3, PT, R8, 0x20, RZ ;  /* 0x0000002008187810 */ /* 0x000fc80007f7e0ff */
[----:B------:R-:W-:Y:S01]  /*06e0*/  ISETP.NE.AND P2, PT, R12, RZ, PT ;  /* 0x000000ff0c00720c */ /* 0x000fe20003f45270 */
[----:B--2---:R-:W-:Y:S02]  /*06f0*/  IMAD.X R25, RZ, RZ, R9, P3 ;  /* 0x000000ffff197224 */ /* 0x004fe400018e0609 */
[----:B----4-:R-:W-:Y:S01]  /*0700*/  FFMA R0, R0, R20, R13 ;  /* 0x0000001400007223 */ /* 0x010fe2000000000d */
[----:B------:R-:W-:-:S04]  /*0710*/  IADD3 R20, P4, PT, R10, 0x20, RZ ;  /* 0x000000200a147810 */ /* 0x000fc80007f9e0ff */
[----:B------:R3:W-:Y:S01]  /*0720*/  STG.E desc[UR36][R6.64], R0 ;  /* 0x0000000006007986 */ /* 0x0007e2000c101924 */
[----:B------:R-:W-:-:S04]  /*0730*/  IADD3.X R11, PT, PT, RZ, R11, RZ, P4, !PT ;  /* 0x0000000bff0b7210 */ /* 0x000fc800027fe4ff */
[----:B------:R-:W-:Y:S05]  /*0740*/  @P2 BRA `(.L_x_6) ;  /* 0xfffffffc00582947 */ /* 0x000fea000383ffff */
[----:B------:R-:W-:Y:S05]  /*0750*/  BSYNC.RECONVERGENT B1 ;  /* 0x0000000000017941 */ /* 0x000fea0003800200 */
.L_x_5:
[----:B------:R-:W-:-:S07]  /*0760*/  IMAD.U32 R20, RZ, RZ, UR46 ;  /* 0x0000002eff147e24 */ /* 0x000fce000f8e00ff */
.L_x_4:
[----:B------:R-:W-:-:S09]  /*0770*/  UISETP.NE.AND UP0, UPT, UR45, URZ, UPT ;  /* 0x000000ff2d00728c */ /* 0x000fd2000bf05270 */
[----:B------:R-:W-:Y:S05]  /*0780*/  BRA.U !UP0, `(.L_x_7) ;  /* 0x00000005082c7547 */ /* 0x000fea000b800000 */
[----:B------:R-:W-:Y:S01]  /*0790*/  UISETP.NE.AND UP0, UPT, UR43, URZ, UPT ;  /* 0x000000ff2b00728c */ /* 0x000fe2000bf05270 */
[----:B------:R-:W-:Y:S10]  /*07a0*/  @!P1 BRA `(.L_x_8) ;  /* 0x00000000007c9947 */ /* 0x000ff40003800000 */
[----:B------:R-:W1:Y:S01]  /*07b0*/  LDCU.128 UR4, c[0x0][0x380] ;  /* 0x00007000ff0477ac */ /* 0x000e620008000c00 */
[C---:B------:R-:W-:Y:S01]  /*07c0*/  IMAD.IADD R8, R20.reuse, 0x1, R16 ;  /* 0x0000000114087824 */ /* 0x040fe200078e0210 */
[----:B------:R-:W-:-:S04]  /*07d0*/  IADD3 R9, P3, PT, R20, R5, RZ ;  /* 0x0000000514097210 */ /* 0x000fc80007f7e0ff */
[----:B------:R-:W-:Y:S01]  /*07e0*/  IADD3 R11, P2, PT, R3, R8, RZ ;  /* 0x00000008030b7210 */ /* 0x000fe20007f5e0ff */
[----:B------:R-:W-:-:S04]  /*07f0*/  IMAD.X R12, RZ, RZ, R14, P3 ;  /* 0x000000ffff0c7224 */ /* 0x000fc800018e060e */
[----:B------:R-:W-:Y:S01]  /*0800*/  IMAD.X R24, RZ, RZ, R15, P2 ;  /* 0x000000ffff187224 */ /* 0x000fe200010e060f */
[----:B-1----:R-:W-:Y:S02]  /*0810*/  LEA R10, P2, R11, UR4, 0x2 ;  /* 0x000000040b0a7c11 */ /* 0x002fe4000f8410ff */
[----:B------:R-:W-:Y:S02]  /*0820*/  LEA R8, P4, R9, UR6, 0x2 ;  /* 0x0000000609087c11 */ /* 0x000fe4000f8810ff */
[----:B------:R-:W-:Y:S02]  /*0830*/  LEA.HI.X R11, R11, UR5, R24, 0x2, P2 ;  /* 0x000000050b0b7c11 */ /* 0x000fe400090f1418 */
[----:B------:R-:W-:-:S04]  /*0840*/  LEA.HI.X R9, R9, UR7, R12, 0x2, P4 ;  /* 0x0000000709097c11 */ /* 0x000fc8000a0f140c */
[----:B------:R-:W2:Y:S04]  /*0850*/  LDG.E R11, desc[UR36][R10.64] ;  /* 0x000000240a0b7981 */ /* 0x000ea8000c1e1900 */
[----:B------:R-:W2:Y:S01]  /*0860*/  LDG.E R24, desc[UR36][R8.64] ;  /* 0x0000002408187981 */ /* 0x000ea2000c1e1900 */
[----:B---3--:R-:W-:-:S04]  /*0870*/  IADD3 R13, P2, P3, R3, R20, R16 ;  /* 0x00000014030d7210 */ /* 0x008fc80007b5e010 */
[----:B------:R-:W-:Y:S02]  /*0880*/  LEA R12, P4, R13, UR4, 0x2 ;  /* 0x000000040d0c7c11 */ /* 0x000fe4000f8810ff */
[----:B------:R-:W-:-:S04]  /*0890*/  IADD3.X R26, PT, PT, R15, RZ, RZ, P2, P3 ;  /* 0x000000ff0f1a7210 */ /* 0x000fc800017e64ff */
[----:B------:R-:W-:Y:S01]  /*08a0*/  LEA.HI.X R13, R13, UR5, R26, 0x2, P4 ;  /* 0x000000050d0d7c11 */ /* 0x000fe2000a0f141a */
[----:B--2--5:R-:W-:-:S05]  /*08b0*/  FFMA R25, R11, R24, R0 ;  /* 0x000000180b197223 */ /* 0x024fca0000000000 */
[----:B------:R1:W-:Y:S04]  /*08c0*/  STG.E desc[UR36][R6.64], R25 ;  /* 0x0000001906007986 */ /* 0x0003e8000c101924 */
[----:B------:R-:W2:Y:S04]  /*08d0*/  LDG.E R24, desc[UR36][R8.64+0x4] ;  /* 0x0000042408187981 */ /* 0x000ea8000c1e1900 */
[----:B------:R-:W2:Y:S02]  /*08e0*/  LDG.E R0, desc[UR36][R12.64+0x4] ;  /* 0x000004240c007981 */ /* 0x000ea4000c1e1900 */
[----:B--2---:R-:W-:-:S05]  /*08f0*/  FFMA R27, R0, R24, R25 ;  /* 0x00000018001b7223 */ /* 0x004fca0000000019 */
[----:B------:R1:W-:Y:S04]  /*0900*/  STG.E desc[UR36][R6.64], R27 ;  /* 0x0000001b06007986 */ /* 0x0003e8000c101924 */
[----:B------:R-:W2:Y:S04]  /*0910*/  LDG.E R0, desc[UR36][R12.64+0x8] ;  /* 0x000008240c007981 */ /* 0x000ea8000c1e1900 */
[----:B------:R-:W2:Y:S02]  /*0920*/  LDG.E R10, desc[UR36][R8.64+0x8] ;  /* 0x00000824080a7981 */ /* 0x000ea4000c1e1900 */
[----:B--2---:R-:W-:-:S05]  /*0930*/  FFMA R11, R0, R10, R27 ;  /* 0x0000000a000b7223 */ /* 0x004fca000000001b */
[----:B------:R1:W-:Y:S04]  /*0940*/  STG.E desc[UR36][R6.64], R11 ;  /* 0x0000000b06007986 */ /* 0x0003e8000c101924 */
[----:B------:R-:W2:Y:S04]  /*0950*/  LDG.E R0, desc[UR36][R12.64+0xc] ;  /* 0x00000c240c007981 */ /* 0x000ea8000c1e1900 */
[----:B------:R-:W2:Y:S01]  /*0960*/  LDG.E R10, desc[UR36][R8.64+0xc] ;  /* 0x00000c24080a7981 */ /* 0x000ea2000c1e1900 */
[----:B------:R-:W-:Y:S01]  /*0970*/  IADD3 R20, PT, PT, R20, 0x4, RZ ;  /* 0x0000000414147810 */ /* 0x000fe20007ffe0ff */
[----:B--2---:R-:W-:-:S05]  /*0980*/  FFMA R0, R0, R10, R11 ;  /* 0x0000000a00007223 */ /* 0x004fca000000000b */
[----:B------:R1:W-:Y:S02]  /*0990*/  STG.E desc[UR36][R6.64], R0 ;  /* 0x0000000006007986 */ /* 0x0003e4000c101924 */
.L_x_8:
[----:B------:R-:W-:Y:S05]  /*09a0*/  BRA.U !UP0, `(.L_x_7) ;  /* 0x0000000108a47547 */ /* 0x000fea000b800000 */
[----:B------:R-:W-:Y:S01]  /*09b0*/  UISETP.NE.AND UP0, UPT, UR43, 0x1, UPT ;  /* 0x000000012b00788c */ /* 0x000fe2000bf05270 */
[----:B------:R-:W-:-:S08]  /*09c0*/  LOP3.LUT P2, RZ, R21, 0x1, RZ, 0xc0, !PT ;  /* 0x0000000115ff7812 */ /* 0x000fd0000784c0ff */
[----:B------:R-:W-:Y:S05]  /*09d0*/  BRA.U !UP0, `(.L_x_9) ;  /* 0x00000001085c7547 */ /* 0x000fea000b800000 */
[----:B------:R-:W2:Y:S01]  /*09e0*/  LDCU.128 UR4, c[0x0][0x380] ;  /* 0x00007000ff0477ac */ /* 0x000ea20008000c00 */
[C---:B------:R-:W-:Y:S01]  /*09f0*/  IMAD.IADD R8, R20.reuse, 0x1, R16 ;  /* 0x0000000114087824 */ /* 0x040fe200078e0210 */
[----:B------:R-:W-:-:S04]  /*0a00*/  IADD3 R9, P5, PT, R20, R5, RZ ;  /* 0x0000000514097210 */ /* 0x000fc80007fbe0ff */
[----:B-1----:R-:W-:Y:S01]  /*0a10*/  IADD3 R11, P4, PT, R3, R8, RZ ;  /* 0x00000008030b7210 */ /* 0x002fe20007f9e0ff */
[----:B------:R-:W-:-:S04]  /*0a20*/  IMAD.X R24, RZ, RZ, R14, P5 ;  /* 0x000000ffff187224 */ /* 0x000fc800028e060e */
[----:B------:R-:W-:Y:S01]  /*0a30*/  IMAD.X R12, RZ, RZ, R15, P4 ;  /* 0x000000ffff0c7224 */ /* 0x000fe200020e060f */
[----:B--2---:R-:W-:Y:S02]  /*0a40*/  LEA R10, P4, R11, UR4, 0x2 ;  /* 0x000000040b0a7c11 */ /* 0x004fe4000f8810ff */
        /* <DEDUP_REMOVED lines=11> */
[----:B------:R-:W3:Y:S04]  /*0b00*/  LDG.E R0, desc[UR36][R8.64+0x4] ;  /* 0x0000042408007981 */ /* 0x000ee8000c1e1900 */
[----:B------:R-:W3:Y:S01]  /*0b10*/  LDG.E R12, desc[UR36][R12.64+0x4] ;  /* 0x000004240c0c7981 */ /* 0x000ee2000c1e1900 */
[----:B------:R-:W-:Y:S02]  /*0b20*/  VIADD R20, R20, 0x2 ;  /* 0x0000000214147836 */ /* 0x000fe40000000000 */
[----:B---3--:R-:W-:-:S05]  /*0b30*/  FFMA R0, R12, R0, R21 ;  /* 0x000000000c007223 */ /* 0x008fca0000000015 */
[----:B------:R2:W-:Y:S02]  /*0b40*/  STG.E desc[UR36][R6.64], R0 ;  /* 0x0000000006007986 */ /* 0x0005e4000c101924 */
.L_x_9:
[----:B------:R-:W-:Y:S05]  /*0b50*/  @!P2 BRA `(.L_x_7) ;  /* 0x000000000038a947 */ /* 0x000fea0003800000 */
[----:B------:R-:W4:Y:S01]  /*0b60*/  LDCU.128 UR4, c[0x0][0x380] ;  /* 0x00007000ff0477ac */ /* 0x000f220008000c00 */
[C---:B------:R-:W-:Y:S02]  /*0b70*/  IADD3 R8, PT, PT, R20.reuse, R16, RZ ;  /* 0x0000001014087210 */ /* 0x040fe40007ffe0ff */
[----:B------:R-:W-:Y:S02]  /*0b80*/  IADD3 R5, P3, PT, R20, R5, RZ ;  /* 0x0000000514057210 */ /* 0x000fe40007f7e0ff */
[----:B------:R-:W-:-:S03]  /*0b90*/  IADD3 R3, P2, PT, R3, R8, RZ ;  /* 0x0000000803037210 */ /* 0x000fc60007f5e0ff */
[----:B------:R-:W-:Y:S02]  /*0ba0*/  IMAD.X R14, RZ, RZ, R14, P3 ;  /* 0x000000ffff0e7224 */ /* 0x000fe400018e060e */
[----:B------:R-:W-:Y:S01]  /*0bb0*/  IMAD.X R12, RZ, RZ, R15, P2 ;  /* 0x000000ffff0c7224 */ /* 0x000fe200010e060f */
[----:B----4-:R-:W-:Y:S02]  /*0bc0*/  LEA R10, P3, R3, UR4, 0x2 ;  /* 0x00000004030a7c11 */ /* 0x010fe4000f8610ff */
[----:B------:R-:W-:Y:S02]  /*0bd0*/  LEA R8, P4, R5, UR6, 0x2 ;  /* 0x0000000605087c11 */ /* 0x000fe4000f8810ff */
[----:B-1----:R-:W-:Y:S02]  /*0be0*/  LEA.HI.X R11, R3, UR5, R12, 0x2, P3 ;  /* 0x00000005030b7c11 */ /* 0x002fe400098f140c */
[----:B------:R-:W-:-:S04]  /*0bf0*/  LEA.HI.X R9, R5, UR7, R14, 0x2, P4 ;  /* 0x0000000705097c11 */ /* 0x000fc8000a0f140e */
[----:B------:R-:W2:Y:S04]  /*0c00*/  LDG.E R11, desc[UR36][R10.64] ;  /* 0x000000240a0b7981 */ /* 0x000ea8000c1e1900 */
[----:B------:R-:W2:Y:S02]  /*0c10*/  LDG.E R8, desc[UR36][R8.64] ;  /* 0x0000002408087981 */ /* 0x000ea4000c1e1900 */
[----:B--23-5:R-:W-:-:S05]  /*0c20*/  FFMA R0, R11, R8, R0 ;  /* 0x000000080b007223 */ /* 0x02cfca0000000000 */
[----:B------:R4:W-:Y:S02]  /*0c30*/  STG.E desc[UR36][R6.64], R0 ;  /* 0x0000000006007986 */ /* 0x0009e4000c101924 */
.L_x_7:
[----:B------:R-:W-:Y:S05]  /*0c40*/  @P0 BRA `(.L_x_10) ;  /* 0xfffffff400b80947 */ /* 0x000fea000383ffff */
[----:B------:R-:W-:Y:S05]  /*0c50*/  BSYNC.RECONVERGENT B0 ;  /* 0x0000000000007941 */ /* 0x000fea0003800200 */
.L_x_3:
[----:B-1---5:R-:W1:Y:S01]  /*0c60*/  F2F.F64.F32 R10, R0 ;  /* 0x00000000000a7310 */ /* 0x022e620000201800 */
[----:B------:R-:W-:Y:S01]  /*0c70*/  MOV R8, 0x0 ;  /* 0x0000000000087802 */ /* 0x000fe20000000f00 */
[----:B------:R-:W1:Y:S01]  /*0c80*/  LDCU.64 UR4, c[0x4][0x8] ;  /* 0x01000100ff0477ac */ /* 0x000e620008000a00 */
[----:B0-234-:R-:W-:Y:S02]  /*0c90*/  IMAD.U32 R6, RZ, RZ, UR39 ;  /* 0x00000027ff067e24 */ /* 0x01dfe4000f8e00ff */
[----:B------:R-:W-:Y:S02]  /*0ca0*/  IMAD.U32 R7, RZ, RZ, UR40 ;  /* 0x00000028ff077e24 */ /* 0x000fe4000f8e00ff */
[----:B------:R-:W0:Y:S01]  /*0cb0*/  LDC.64 R8, c[0x4][R8] ;  /* 0x0100000008087b82 */ /* 0x000e220000000a00 */
[----:B-1----:R1:W-:Y:S01]  /*0cc0*/  STL.64 [R1], R10 ;  /* 0x0000000a01007387 */ /* 0x0023e20000100a00 */
[----:B------:R-:W-:Y:S01]  /*0cd0*/  IMAD.U32 R4, RZ, RZ, UR4 ;  /* 0x00000004ff047e24 */ /* 0x000fe2000f8e00ff */
[----:B------:R-:W-:-:S07]  /*0ce0*/  MOV R5, UR5 ;  /* 0x0000000500057c02 */ /* 0x000fce0008000f00 */
[----:B------:R-:W-:-:S07]  /*0cf0*/  LEPC R20, `(.L_x_11) ;  /* 0x000000001014794e */ /* 0x000fce0000000000 */
[----:B01----:R-:W-:Y:S05]  /*0d00*/  CALL.ABS.NOINC R8 ;  /* 0x0000000008007343 */ /* 0x003fea0003c00000 */
.L_x_11:
[----:B------:R-:W-:-:S05]  /*0d10*/  VIADD R16, R16, 0x1 ;  /* 0x0000000110107836 */ /* 0x000fca0000000000 */
[----:B------:R-:W-:-:S13]  /*0d20*/  ISETP.NE.AND P0, PT, R16, UR44, PT ;  /* 0x0000002c10007c0c */ /* 0x000fda000bf05270 */
[----:B------:R-:W-:Y:S05]  /*0d30*/  @P0 BRA `(.L_x_12) ;  /* 0xfffffff400540947 */ /* 0x000fea000383ffff */
[----:B------:R-:W-:Y:S05]  /*0d40*/  BSYNC.RECONVERGENT B6 ;  /* 0x0000000000067941 */ /* 0x000fea0003800200 */
.L_x_2:
[----:B------:R-:W-:-:S04]  /*0d50*/  IADD3 R19, PT, PT, R19, 0x1, RZ ;  /* 0x0000000113137810 */ /* 0x000fc80007ffe0ff */
[----:B------:R-:W-:-:S13]  /*0d60*/  ISETP.NE.AND P0, PT, R19, UR44, PT ;  /* 0x0000002c13007c0c */ /* 0x000fda000bf05270 */
[----:B------:R-:W-:Y:S05]  /*0d70*/  @P0 BRA `(.L_x_13) ;  /* 0xfffffff400280947 */ /* 0x000fea000383ffff */
[----:B------:R-:W-:Y:S05]  /*0d80*/  BSYNC.RECONVERGENT B7 ;  /* 0x0000000000077941 */ /* 0x000fea0003800200 */
.L_x_1:
[----:B------:R-:W0:Y:S01]  /*0d90*/  LDCU UR4, c[0x0][0x398] ;  /* 0x00007300ff0477ac */ /* 0x000e220008000800 */
[----:B------:R-:W-:-:S05]  /*0da0*/  VIADD R23, R23, 0x1 ;  /* 0x0000000117177836 */ /* 0x000fca0000000000 */
[----:B0-----:R-:W-:-:S13]  /*0db0*/  ISETP.NE.AND P0, PT, R23, UR4, PT ;  /* 0x0000000417007c0c */ /* 0x001fda000bf05270 */
[----:B------:R-:W-:Y:S05]  /*0dc0*/  @!P0 EXIT ;  /* 0x000000000000894d */ /* 0x000fea0003800000 */
[----:B------:R-:W-:Y:S05]  /*0dd0*/  BRA `(.L_x_14) ;  /* 0xfffffff000f87947 */ /* 0x000fea000383ffff */
.L_x_0:
[----:B------:R-:W-:Y:S01]  /*0de0*/  UIADD3 UR41, UPT, UPT, UR38, 0x1, URZ ;  /* 0x0000000126297890 */ /* 0x000fe2000fffe0ff */
[----:B------:R-:W-:Y:S01]  /*0df0*/  IMAD.MOV.U32 R24, RZ, RZ, RZ ;  /* 0x000000ffff187224 */ /* 0x000fe200078e00ff */
[----:B------:R-:W1:Y:S02]  /*0e00*/  LDCU.64 UR42, c[0x0][0x390] ;  /* 0x00007200ff2a77ac */ /* 0x000e640008000a00 */
[----:B------:R-:W-:Y:S02]  /*0e10*/  ULOP3.LUT UR44, UR41, 0xfffffff0, URZ, 0xc0, !UPT ;  /* 0xfffffff0292c7892 */ /* 0x000fe4000f8ec0ff */
[----:B------:R-:W-:-:S12]  /*0e20*/  ULOP3.LUT UR45, UR41, 0x3, URZ, 0xc0, !UPT ;  /* 0x00000003292d7892 */ /* 0x000fd8000f8ec0ff */
.L_x_53:
[----:B------:R-:W2:Y:S01]  /*0e30*/  LDCU UR4, c[0x0][0x398] ;  /* 0x00007300ff0477ac */ /* 0x000ea20008000800 */
[----:B------:R-:W-:Y:S01]  /*0e40*/  HFMA2 R22, -RZ, RZ, 0, 0 ;  /* 0x00000000ff167431 */ /* 0x000fe200000001ff */
[----:B------:R-:W-:Y:S01]  /*0e50*/  BSSY.RECONVERGENT B7, `(.L_x_15) ;  /* 0x00001a1000077945 */ /* 0x000fe20003800200 */
[----:B------:R-:W-:-:S06]  /*0e60*/  UIMAD UR5, UR38, UR38, URZ ;  /* 0x00000026260572a4 */ /* 0x000fcc000f8e02ff */
[C---:B------:R-:W-:Y:S02]  /*0e70*/  IMAD R23, R24.reuse, UR5, RZ ;  /* 0x0000000518177c24 */ /* 0x040fe4000f8e02ff */
[----:B------:R-:W-:-:S03]  /*0e80*/  VIADD R24, R24, 0x1 ;  /* 0x0000000118187836 */ /* 0x000fc60000000000 */
[----:B------:R-:W-:Y:S02]  /*0e90*/  SHF.R.S32.HI R18, RZ, 0x1f, R23 ;  /* 0x0000001fff127819 */ /* 0x000fe40000011417 */
[----:B--2---:R-:W-:-:S04]  /*0ea0*/  ISETP.NE.AND P0, PT, R24, UR4, PT ;  /* 0x0000000418007c0c */ /* 0x004fc8000bf05270 */
[----:B------:R-:W-:-:S09]  /*0eb0*/  P2R R27, PR, RZ, 0x1 ;  /* 0x00000001ff1b7803 */ /* 0x000fd20000000000 */
.L_x_52:
[----:B------:R-:W-:Y:S02]  /*0ec0*/  UISETP.GE.U32.AND UP0, UPT, UR38, 0xf, UPT ;  /* 0x0000000f2600788c */ /* 0x000fe4000bf06070 */
[C---:B------:R-:W-:Y:S02]  /*0ed0*/  IMAD R0, R22.reuse, UR38, RZ ;  /* 0x0000002616007c24 */ /* 0x040fe4000f8e02ff */
[----:B------:R-:W-:Y:S02]  /*0ee0*/  VIADD R22, R22, 0x1 ;  /* 0x0000000116167836 */ /* 0x000fe40000000000 */
[----:B------:R-:W-:Y:S01]  /*0ef0*/  IMAD.MOV.U32 R16, RZ, RZ, RZ ;  /* 0x000000ffff107224 */ /* 0x000fe200078e00ff */
[----:B------:R-:W-:Y:S02]  /*0f00*/  IADD3 R19, P0, PT, R0, R23, RZ ;  /* 0x0000001700137210 */ /* 0x000fe40007f1e0ff */
[----:B------:R-:W-:-:S03]  /*0f10*/  ISETP.NE.AND P1, PT, R22, UR41, PT ;  /* 0x0000002916007c0c */ /* 0x000fc6000bf25270 */
[----:B------:R-:W-:Y:S01]  /*0f20*/  IMAD.X R17, RZ, RZ, R18, P0 ;  /* 0x000000ffff117224 */ /* 0x000fe200000e0612 */
[----:B------:R-:W-:Y:S01]  /*0f30*/  P2R R26, PR, RZ, 0x2 ;  /* 0x00000002ff1a7803 */ /* 0x000fe20000000000 */
[----:B------:R-:W-:Y:S08]  /*0f40*/  BRA.U !UP0, `(.L_x_16) ;  /* 0x0000000908f87547 */ /* 0x000ff0000b800000 */
[----:B------:R-:W-:Y:S01]  /*0f50*/  BSSY.RECONVERGENT B6, `(.L_x_17) ;  /* 0x00000bc000067945 */ /* 0x000fe20003800200 */
[----:B------:R-:W-:-:S07]  /*0f60*/  MOV R2, RZ ;  /* 0x000000ff00027202 */ /* 0x000fce0000000f00 */
.L_x_34:
[----:B------:R-:W-:Y:S01]  /*0f70*/  IADD3 R0, P0, PT, R2, R19, RZ ;  /* 0x0000001302007210 */ /* 0x000fe20007f1e0ff */
[----:B------:R-:W2:Y:S04]  /*0f80*/  LDCU.64 UR4, c[0x4][0x8] ;  /* 0x01000100ff0477ac */ /* 0x000ea80008000a00 */
[----:B------:R-:W-:Y:S01]  /*0f90*/  IMAD.X R3, RZ, RZ, R17, P0 ;  /* 0x000000ffff037224 */ /* 0x000fe200000e0611 */
[----:B-1----:R-:W-:-:S04]  /*0fa0*/  LEA R28, P0, R0, UR42, 0x2 ;  /* 0x0000002a001c7c11 */ /* 0x002fc8000f8010ff */
[----:B------:R-:W-:-:S05]  /*0fb0*/  LEA.HI.X R29, R0, UR43, R3, 0x2, P0 ;  /* 0x0000002b001d7c11 */ /* 0x000fca00080f1403 */
[----:B0-----:R-:W3:Y:S01]  /*0fc0*/  LDG.E R0, desc[UR36][R28.64] ;  /* 0x000000241c007981 */ /* 0x001ee2000c1e1900 */
[----:B------:R-:W-:Y:S01]  /*0fd0*/  MOV R16, 0x0 ;  /* 0x0000000000107802 */ /* 0x000fe20000000f00 */
[----:B------:R-:W-:Y:S02]  /*0fe0*/  VIADD R2, R2, 0x10 ;  /* 0x0000001002027836 */ /* 0x000fe40000000000 */
[----:B--2---:R-:W-:Y:S01]  /*0ff0*/  IMAD.U32 R4, RZ, RZ, UR4 ;  /* 0x00000004ff047e24 */ /* 0x004fe2000f8e00ff */
[----:B------:R0:W1:Y:S01]  /*1000*/  LDC.64 R8, c[0x4][R16] ;  /* 0x0100000010087b82 */ /* 0x0000620000000a00 */
[----:B------:R-:W-:Y:S01]  /*1010*/  MOV R5, UR5 ;  /* 0x0000000500057c02 */ /* 0x000fe20008000f00 */
[----:B------:R-:W-:Y:S01]  /*1020*/  IMAD.U32 R6, RZ, RZ, UR39 ;  /* 0x00000027ff067e24 */ /* 0x000fe2000f8e00ff */
[----:B------:R-:W-:Y:S01]  /*1030*/  ISETP.NE.AND P0, PT, R2, UR44, PT ;  /* 0x0000002c02007c0c */ /* 0x000fe2000bf05270 */
[----:B------:R-:W-:-:S03]  /*1040*/  IMAD.U32 R7, RZ, RZ, UR40 ;  /* 0x00000028ff077e24 */ /* 0x000fc6000f8e00ff */
[----:B------:R-:W-:Y:S01]  /*1050*/  P2R R25, PR, RZ, 0x1 ;  /* 0x00000001ff197803 */ /* 0x000fe20000000000 */
[----:B---3--:R-:W2:Y:S02]  /*1060*/  F2F.F64.F32 R10, R0 ;  /* 0x00000000000a7310 */ /* 0x008ea40000201800 */
[----:B-12---:R0:W-:Y:S06]  /*1070*/  STL.64 [R1], R10 ;  /* 0x0000000a01007387 */ /* 0x0061ec0000100a00 */
[----:B------:R-:W-:-:S07]  /*1080*/  LEPC R20, `(.L_x_18) ;  /* 0x000000001014794e */ /* 0x000fce0000000000 */
[----:B0-----:R-:W-:Y:S05]  /*1090*/  CALL.ABS.NOINC R8 ;  /* 0x0000000008007343 */ /* 0x001fea0003c00000 */
.L_x_18:
[----:B------:R-:W2:Y:S01]  /*10a0*/  LDG.E R0, desc[UR36][R28.64+0x4] ;  /* 0x000004241c007981 */ /* 0x000ea2000c1e1900 */
[----:B------:R0:W1:Y:S01]  /*10b0*/  LDC.64 R8, c[0x4][R16] ;  /* 0x0100000010087b82 */ /* 0x0000620000000a00 */
[----:B------:R-:W3:Y:S01]  /*10c0*/  LDCU.64 UR4, c[0x4][0x8] ;  /* 0x01000100ff0477ac */ /* 0x000ee20008000a00 */
[----:B------:R-:W-:Y:S02]  /*10d0*/  IMAD.U32 R6, RZ, RZ, UR39 ;  /* 0x00000027ff067e24 */ /* 0x000fe4000f8e00ff */
[----:B------:R-:W-:Y:S02]  /*10e0*/  IMAD.U32 R7, RZ, RZ, UR40 ;  /* 0x00000028ff077e24 */ /* 0x000fe4000f8e00ff */
[----:B---3--:R-:W-:Y:S01]  /*10f0*/  IMAD.U32 R4, RZ, RZ, UR4 ;  /* 0x00000004ff047e24 */ /* 0x008fe2000f8e00ff */
[----:B------:R-:W-:Y:S01]  /*1100*/  MOV R5, UR5 ;  /* 0x0000000500057c02 */ /* 0x000fe20008000f00 */
[----:B--2---:R-:W2:Y:S02]  /*1110*/  F2F.F64.F32 R10, R0 ;  /* 0x00000000000a7310 */ /* 0x004ea40000201800 */
[----:B-12---:R0:W-:Y:S04]  /*1120*/  STL.64 [R1], R10 ;  /* 0x0000000a01007387 */ /* 0x0061e80000100a00 */
[----:B------:R-:W-:-:S07]  /*1130*/  LEPC R20, `(.L_x_19) ;  /* 0x000000001014794e */ /* 0x000fce0000000000 */
[----:B0-----:R-:W-:Y:S05]  /*1140*/  CALL.ABS.NOINC R8 ;  /* 0x0000000008007343 */ /* 0x001fea0003c00000 */
.L_x_19:
        /* <DEDUP_REMOVED lines=11> */
.L_x_20:
        /* <DEDUP_REMOVED lines=11> */
.L_x_21:
        /* <DEDUP_REMOVED lines=11> */
.L_x_22:
        /* <DEDUP_REMOVED lines=11> */
.L_x_23:
        /* <DEDUP_REMOVED lines=11> */
.L_x_24:
        /* <DEDUP_REMOVED lines=11> */
.L_x_25:
        /* <DEDUP_REMOVED lines=11> */
.L_x_26:
        /* <DEDUP_REMOVED lines=11> */
.L_x_27:
        /* <DEDUP_REMOVED lines=11> */
.L_x_28:
        /* <DEDUP_REMOVED lines=11> */
.L_x_29:
        /* <DEDUP_REMOVED lines=11> */
.L_x_30:
        /* <DEDUP_REMOVED lines=11> */
.L_x_31:
        /* <DEDUP_REMOVED lines=11> */
.L_x_32:
        /* <DEDUP_REMOVED lines=11> */
.L_x_33:
[----:B------:R-:W-:-:S13]  /*1af0*/  ISETP.NE.AND P6, PT, R25, RZ, PT ;  /* 0x000000ff1900720c */ /* 0x000fda0003fc5270 */
[----:B------:R-:W-:Y:S05]  /*1b00*/  @P6 BRA `(.L_x_34) ;  /* 0xfffffff400186947 */ /* 0x000fea000383ffff */
[----:B------:R-:W-:Y:S05]  /*1b10*/  BSYNC.RECONVERGENT B6 ;  /* 0x0000000000067941 */ /* 0x000fea0003800200 */
.L_x_17:
[----:B------:R-:W-:-:S07]  /*1b20*/  IMAD.U32 R16, RZ, RZ, UR44 ;  /* 0x0000002cff107e24 */ /* 0x000fce000f8e00ff */
.L_x_16:
[----:B------:R-:W-:-:S04]  /*1b30*/  ULOP3.LUT UR4, UR41, 0xf, URZ, 0xc0, !UPT ;  /* 0x0000000f29047892 */ /* 0x000fc8000f8ec0ff */
[----:B------:R-:W-:-:S09]  /*1b40*/  UISETP.NE.AND UP0, UPT, UR4, URZ, UPT ;  /* 0x000000ff0400728c */ /* 0x000fd2000bf05270 */
[----:B------:R-:W-:Y:S05]  /*1b50*/  BRA.U !UP0, `(.L_x_35) ;  /* 0x0000000d08387547 */ /* 0x000fea000b800000 */
[----:B------:R-:W-:-:S04]  /*1b60*/  UIADD3 UR4, UPT, UPT, UR4, -0x1, URZ ;  /* 0xffffffff04047890 */ /* 0x000fc8000fffe0ff */
[----:B------:R-:W-:-:S09]  /*1b70*/  UISETP.GE.U32.AND UP0, UPT, UR4, 0x7, UPT ;  /* 0x000000070400788c */ /* 0x000fd2000bf06070 */
[----:B------:R-:W-:Y:S05]  /*1b80*/  BRA.U !UP0, `(.L_x_36) ;  /* 0x00000005087c7547 */ /* 0x000fea000b800000 */
[----:B------:R-:W2:Y:S01]  /*1b90*/  LDCU.64 UR4, c[0x0][0x390] ;  /* 0x00007200ff0477ac */ /* 0x000ea20008000a00 */
[----:B------:R-:W-:-:S04]  /*1ba0*/  IADD3 R0, P0, PT, R16, R19, RZ ;  /* 0x0000001310007210 */ /* 0x000fc80007f1e0ff */
[----:B------:R-:W-:Y:S02]  /*1bb0*/  IADD3.X R3, PT, PT, RZ, R17, RZ, P0, !PT ;  /* 0x00000011ff037210 */ /* 0x000fe400007fe4ff */
[----:B--2---:R-:W-:-:S04]  /*1bc0*/  LEA R28, P0, R0, UR4, 0x2 ;  /* 0x00000004001c7c11 */ /* 0x004fc8000f8010ff */
[----:B------:R-:W-:Y:S01]  /*1bd0*/  LEA.HI.X R29, R0, UR5, R3, 0x2, P0 ;  /* 0x00000005001d7c11 */ /* 0x000fe200080f1403 */
[----:B------:R-:W2:Y:S04]  /*1be0*/  LDCU.64 UR4, c[0x4][0x8] ;  /* 0x01000100ff0477ac */ /* 0x000ea80008000a00 */
[----:B0-----:R-:W3:Y:S01]  /*1bf0*/  LDG.E R0, desc[UR36][R28.64] ;  /* 0x000000241c007981 */ /* 0x001ee2000c1e1900 */
[----:B------:R-:W-:Y:S01]  /*1c00*/  MOV R2, 0x0 ;  /* 0x0000000000027802 */ /* 0x000fe20000000f00 */
[----:B------:R-:W-:Y:S01]  /*1c10*/  IMAD.U32 R6, RZ, RZ, UR39 ;  /* 0x00000027ff067e24 */ /* 0x000fe2000f8e00ff */
[----:B------:R-:W-:Y:S02]  /*1c20*/  MOV R7, UR40 ;  /* 0x0000002800077c02 */ /* 0x000fe40008000f00 */
[----:B------:R0:W4:Y:S01]  /*1c30*/  LDC.64 R8, c[0x4][R2] ;  /* 0x0100000002087b82 */ /* 0x0001220000000a00 */
[----:B--2---:R-:W-:-:S02]  /*1c40*/  IMAD.U32 R4, RZ, RZ, UR4 ;  /* 0x00000004ff047e24 */ /* 0x004fc4000f8e00ff */
[----:B------:R-:W-:Y:S01]  /*1c50*/  IMAD.U32 R5, RZ, RZ, UR5 ;  /* 0x00000005ff057e24 */ /* 0x000fe2000f8e00ff */
[----:B---3--:R-:W2:Y:S02]  /*1c60*/  F2F.F64.F32 R10, R0 ;  /* 0x00000000000a7310 */ /* 0x008ea40000201800 */
[----:B--2-4-:R0:W-:Y:S04]  /*1c70*/  STL.64 [R1], R10 ;  /* 0x0000000a01007387 */ /* 0x0141e80000100a00 */
[----:B------:R-:W-:-:S07]  /*1c80*/  LEPC R20, `(.L_x_37) ;  /* 0x000000001014794e */ /* 0x000fce0000000000 */
[----:B01----:R-:W-:Y:S05]  /*1c90*/  CALL.ABS.NOINC R8 ;  /* 0x0000000008007343 */ /* 0x003fea0003c00000 */
.L_x_37:
[----:B------:R-:W2:Y:S01]  /*1ca0*/  LDG.E R0, desc[UR36][R28.64+0x4] ;  /* 0x000004241c007981 */ /* 0x000ea2000c1e1900 */
[----:B------:R0:W1:Y:S01]  /*1cb0*/  LDC.64 R8, c[0x4][R2] ;  /* 0x0100000002087b82 */ /* 0x0000620000000a00 */
[----:B------:R-:W3:Y:S01]  /*1cc0*/  LDCU.64 UR4, c[0x4][0x8] ;  /* 0x01000100ff0477ac */ /* 0x000ee20008000a00 */
[----:B------:R-:W-:Y:S01]  /*1cd0*/  IMAD.U32 R6, RZ, RZ, UR39 ;  /* 0x00000027ff067e24 */ /* 0x000fe2000f8e00ff */
[----:B------:R-:W-:Y:S01]  /*1ce0*/  MOV R7, UR40 ;  /* 0x0000002800077c02 */ /* 0x000fe20008000f00 */
[----:B---3--:R-:W-:Y:S02]  /*1cf0*/  IMAD.U32 R4, RZ, RZ, UR4 ;  /* 0x00000004ff047e24 */ /* 0x008fe4000f8e00ff */
[----:B------:R-:W-:Y:S01]  /*1d00*/  IMAD.U32 R5, RZ, RZ, UR5 ;  /* 0x00000005ff057e24 */ /* 0x000fe2000f8e00ff */
[----:B--2---:R-:W2:Y:S02]  /*1d10*/  F2F.F64.F32 R10, R0 ;  /* 0x00000000000a7310 */ /* 0x004ea40000201800 */
[----:B-12---:R0:W-:Y:S04]  /*1d20*/  STL.64 [R1], R10 ;  /* 0x0000000a01007387 */ /* 0x0061e80000100a00 */
[----:B------:R-:W-:-:S07]  /*1d30*/  LEPC R20, `(.L_x_38) ;  /* 0x000000001014794e */ /* 0x000fce0000000000 */
[----:B0-----:R-:W-:Y:S05]  /*1d40*/  CALL.ABS.NOINC R8 ;  /* 0x0000000008007343 */ /* 0x001fea0003c00000 */
.L_x_38:
        /* <DEDUP_REMOVED lines=11> */
.L_x_39:
        /* <DEDUP_REMOVED lines=11> */
.L_x_40:
        /* <DEDUP_REMOVED lines=11> */
.L_x_41:
        /* <DEDUP_REMOVED lines=11> */
.L_x_42:
        /* <DEDUP_REMOVED lines=11> */
.L_x_43:
[----:B------:R-:W2:Y:S01]  /*20c0*/  LDG.E R28, desc[UR36][R28.64+0x1c] ;  /* 0x00001c241c1c7981 */ /* 0x000ea2000c1e1900 */
[----:B------:R-:W0:Y:S01]  /*20d0*/  LDC.64 R2, c[0x4][R2] ;  /* 0x0100000002027b82 */ /* 0x000e220000000a00 */
[----:B------:R-:W1:Y:S01]  /*20e0*/  LDCU.64 UR4, c[0x4][0x8] ;  /* 0x01000100ff0477ac */ /* 0x000e620008000a00 */
[----:B------:R-:W-:Y:S01]  /*20f0*/  IMAD.U32 R6, RZ, RZ, UR39 ;  /* 0x00000027ff067e24 */ /* 0x000fe2000f8e00ff */
[----:B------:R-:W-:Y:S01]  /*2100*/  MOV R7, UR40 ;  /* 0x0000002800077c02 */ /* 0x000fe20008000f00 */
[----:B-1----:R-:W-:Y:S02]  /*2110*/  IMAD.U32 R4, RZ, RZ, UR4 ;  /* 0x00000004ff047e24 */ /* 0x002fe4000f8e00ff */
[----:B------:R-:W-:Y:S01]  /*2120*/  IMAD.U32 R5, RZ, RZ, UR5 ;  /* 0x00000005ff057e24 */ /* 0x000fe2000f8e00ff */
[----:B--2---:R-:W1:Y:S02]  /*2130*/  F2F.F64.F32 R8, R28 ;  /* 0x0000001c00087310 */ /* 0x004e640000201800 */
[----:B01----:R1:W-:Y:S04]  /*2140*/  STL.64 [R1], R8 ;  /* 0x0000000801007387 */ /* 0x0033e80000100a00 */
[----:B------:R-:W-:-:S07]  /*2150*/  LEPC R20, `(.L_x_44) ;  /* 0x000000001014794e */ /* 0x000fce0000000000 */
[----:B-1----:R-:W-:Y:S05]  /*2160*/  CALL.ABS.NOINC R2 ;  /* 0x0000000002007343 */ /* 0x002fea0003c00000 */
.L_x_44:
[----:B------:R-:W-:-:S07]  /*2170*/  VIADD R16, R16, 0x8 ;  /* 0x0000000810107836 */ /* 0x000fce0000000000 */
.L_x_36:
[----:B------:R-:W-:-:S04]  /*2180*/  ULOP3.LUT UR4, UR41, 0x7, URZ, 0xc0, !UPT ;  /* 0x0000000729047892 */ /* 0x000fc8000f8ec0ff */
[----:B------:R-:W-:-:S09]  /*2190*/  UISETP.NE.AND UP0, UPT, UR4, URZ, UPT ;  /* 0x000000ff0400728c */ /* 0x000fd2000bf05270 */
[----:B------:R-:W-:Y:S05]  /*21a0*/  BRA.U !UP0, `(.L_x_35) ;  /* 0x0000000508a47547 */ /* 0x000fea000b800000 */
[----:B------:R-:W-:-:S04]  /*21b0*/  UIADD3 UR4, UPT, UPT, UR4, -0x1, URZ ;  /* 0xffffffff04047890 */ /* 0x000fc8000fffe0ff */
[----:B------:R-:W-:-:S09]  /*21c0*/  UISETP.GE.U32.AND UP0, UPT, UR4, 0x3, UPT ;  /* 0x000000030400788c */ /* 0x000fd2000bf06070 */
[----:B------:R-:W-:Y:S05]  /*21d0*/  BRA.U !UP0, `(.L_x_45) ;  /* 0x0000000108cc7547 */ /* 0x000fea000b800000 */
[----:B------:R-:W2:Y:S01]  /*21e0*/  LDCU.64 UR4, c[0x0][0x390] ;  /* 0x00007200ff0477ac */ /* 0x000ea20008000a00 */
[----:B------:R-:W-:-:S05]  /*21f0*/  IADD3 R0, P0, PT, R16, R19, RZ ;  /* 0x0000001310007210 */ /* 0x000fca0007f1e0ff */
[----:B------:R-:W-:Y:S01]  /*2200*/  IMAD.X R3, RZ, RZ, R17, P0 ;  /* 0x000000ffff037224 */ /* 0x000fe200000e0611 */
[----:B--2---:R-:W-:-:S04]  /*2210*/  LEA R28, P0, R0, UR4, 0x2 ;  /* 0x00000004001c7c11 */ /* 0x004fc8000f8010ff */
[----:B------:R-:W-:Y:S01]  /*2220*/  LEA.HI.X R29, R0, UR5, R3, 0x2, P0 ;  /* 0x00000005001d7c11 */ /* 0x000fe200080f1403 */
[----:B------:R-:W2:Y:S04]  /*2230*/  LDCU.64 UR4, c[0x4][0x8] ;  /* 0x01000100ff0477ac */ /* 0x000ea80008000a00 */
[----:B0-----:R-:W3:Y:S01]  /*2240*/  LDG.E R0, desc[UR36][R28.64] ;  /* 0x000000241c007981 */ /* 0x001ee2000c1e1900 */
[----:B------:R-:W-:Y:S01]  /*2250*/  MOV R2, 0x0 ;  /* 0x0000000000027802 */ /* 0x000fe20000000f00 */
[----:B------:R-:W-:Y:S02]  /*2260*/  IMAD.U32 R6, RZ, RZ, UR39 ;  /* 0x00000027ff067e24 */ /* 0x000fe4000f8e00ff */
[----:B------:R-:W-:Y:S01]  /*2270*/  IMAD.U32 R7, RZ, RZ, UR40 ;  /* 0x00000028ff077e24 */ /* 0x000fe2000f8e00ff */
[----:B------:R0:W4:Y:S01]  /*2280*/  LDC.64 R8, c[0x4][R2] ;  /* 0x0100000002087b82 */ /* 0x0001220000000a00 */
[----:B--2---:R-:W-:Y:S01]  /*2290*/  IMAD.U32 R4, RZ, RZ, UR4 ;  /* 0x00000004ff047e24 */ /* 0x004fe2000f8e00ff */
[----:B------:R-:W-:Y:S01]  /*22a0*/  MOV R5, UR5 ;  /* 0x0000000500057c02 */ /* 0x000fe20008000f00 */
[----:B---3--:R-:W2:Y:S02]  /*22b0*/  F2F.F64.F32 R10, R0 ;  /* 0x00000000000a7310 */ /* 0x008ea40000201800 */
[----:B--2-4-:R0:W-:Y:S04]  /*22c0*/  STL.64 [R1], R10 ;  /* 0x0000000a01007387 */ /* 0x0141e80000100a00 */
[----:B------:R-:W-:-:S07]  /*22d0*/  LEPC R20, `(.L_x_46) ;  /* 0x000000001014794e */ /* 0x000fce0000000000 */
[----:B01----:R-:W-:Y:S05]  /*22e0*/  CALL.ABS.NOINC R8 ;  /* 0x0000000008007343 */ /* 0x003fea0003c00000 */
.L_x_46:
        /* <DEDUP_REMOVED lines=11> */
.L_x_47:
        /* <DEDUP_REMOVED lines=11> */
.L_x_48:
[----:B------:R-:W2:Y:S01]  /*2450*/  LDG.E R28, desc[UR36][R28.64+0xc] ;  /* 0x00000c241c1c7981 */ /* 0x000ea2000c1e1900 */
[----:B------:R-:W0:Y:S01]  /*2460*/  LDC.64 R2, c[0x4][R2] ;  /* 0x0100000002027b82 */ /* 0x000e220000000a00 */
[----:B------:R-:W1:Y:S01]  /*2470*/  LDCU.64 UR4, c[0x4][0x8] ;  /* 0x01000100ff0477ac */ /* 0x000e620008000a00 */
[----:B------:R-:W-:Y:S02]  /*2480*/  IMAD.U32 R6, RZ, RZ, UR39 ;  /* 0x00000027ff067e24 */ /* 0x000fe4000f8e00ff */
[----:B------:R-:W-:Y:S02]  /*2490*/  IMAD.U32 R7, RZ, RZ, UR40 ;  /* 0x00000028ff077e24 */ /* 0x000fe4000f8e00ff */
[----:B-1----:R-:W-:Y:S01]  /*24a0*/  IMAD.U32 R4, RZ, RZ, UR4 ;  /* 0x00000004ff047e24 */ /* 0x002fe2000f8e00ff */
[----:B------:R-:W-:Y:S01]  /*24b0*/  MOV R5, UR5 ;  /* 0x0000000500057c02 */ /* 0x000fe20008000f00 */
[----:B--2---:R-:W1:Y:S02]  /*24c0*/  F2F.F64.F32 R8, R28 ;  /* 0x0000001c00087310 */ /* 0x004e640000201800 */
[----:B01----:R1:W-:Y:S04]  /*24d0*/  STL.64 [R1], R8 ;  /* 0x0000000801007387 */ /* 0x0033e80000100a00 */
[----:B------:R-:W-:-:S07]  /*24e0*/  LEPC R20, `(.L_x_49) ;  /* 0x000000001014794e */ /* 0x000fce0000000000 */
[----:B-1----:R-:W-:Y:S05]  /*24f0*/  CALL.ABS.NOINC R2 ;  /* 0x0000000002007343 */ /* 0x002fea0003c00000 */
.L_x_49:
[----:B------:R-:W-:-:S07]  /*2500*/  VIADD R16, R16, 0x4 ;  /* 0x0000000410107836 */ /* 0x000fce0000000000 */
.L_x_45:
[----:B------:R-:W-:-:S09]  /*2510*/  UISETP.NE.AND UP0, UPT, UR45, URZ, UPT ;  /* 0x000000ff2d00728c */ /* 0x000fd2000bf05270 */
        /* <DEDUP_REMOVED lines=10> */
[----:B------:R-:W-:Y:S01]  /*25c0*/  MOV R6, UR39 ;  /* 0x0000002700067c02 */ /* 0x000fe20008000f00 */
[----:B------:R-:W-:Y:S01]  /*25d0*/  IMAD.U32 R7, RZ, RZ, UR40 ;  /* 0x00000028ff077e24 */ /* 0x000fe2000f8e00ff */
[----:B------:R0:W4:Y:S02]  /*25e0*/  LDC.64 R8, c[0x4][R2] ;  /* 0x0100000002087b82 */ /* 0x0001240000000a00 */
[----:B------:R-:W-:Y:S01]  /*25f0*/  ISETP.NE.AND P0, PT, R19, 0x1, PT ;  /* 0x000000011300780c */ /* 0x000fe20003f05270 */
[----:B--2---:R-:W-:-:S02]  /*2600*/  IMAD.U32 R4, RZ, RZ, UR4 ;  /* 0x00000004ff047e24 */ /* 0x004fc4000f8e00ff */
[----:B------:R-:W-:Y:S01]  /*2610*/  IMAD.U32 R5, RZ, RZ, UR5 ;  /* 0x00000005ff057e24 */ /* 0x000fe2000f8e00ff */
[----:B---3--:R2:W3:Y:S02]  /*2620*/  F2F.F64.F32 R10, R0 ;  /* 0x00000000000a7310 */ /* 0x0084e40000201800 */
[----:B--2---:R-:W-:Y:S01]  /*2630*/  P2R R0, PR, RZ, 0x1 ;  /* 0x00000001ff007803 */ /* 0x004fe20000000000 */
[----:B---34-:R0:W-:Y:S06]  /*2640*/  STL.64 [R1], R10 ;  /* 0x0000000a01007387 */ /* 0x0181ec0000100a00 */
[----:B------:R-:W-:-:S07]  /*2650*/  LEPC R20, `(.L_x_50) ;  /* 0x000000001014794e */ /* 0x000fce0000000000 */
[----:B01----:R-:W-:Y:S05]  /*2660*/  CALL.ABS.NOINC R8 ;  /* 0x0000000008007343 */ /* 0x003fea0003c00000 */
.L_x_50:
[----:B------:R-:W-:-:S13]  /*2670*/  ISETP.NE.AND P6, PT, R19, 0x1, PT ;  /* 0x000000011300780c */ /* 0x000fda0003fc5270 */
[----:B------:R-:W-:Y:S05]  /*2680*/  @!P6 BRA `(.L_x_35) ;  /* 0x00000000006ce947 */ /* 0x000fea0003800000 */
[----:B------:R-:W2:Y:S01]  /*2690*/  LDG.E R0, desc[UR36][R16.64+0x4] ;  /* 0x0000042410007981 */ /* 0x000ea2000c1e1900 */
[----:B------:R0:W1:Y:S01]  /*26a0*/  LDC.64 R8, c[0x4][R2] ;  /* 0x0100000002087b82 */ /* 0x0000620000000a00 */
[----:B------:R-:W3:Y:S01]  /*26b0*/  LDCU.64 UR4, c[0x4][0x8] ;  /* 0x01000100ff0477ac */ /* 0x000ee20008000a00 */
[----:B------:R-:W-:Y:S02]  /*26c0*/  IMAD.U32 R19, RZ, RZ, UR45 ;  /* 0x0000002dff137e24 */ /* 0x000fe4000f8e00ff */
[----:B------:R-:W-:Y:S02]  /*26d0*/  IMAD.U32 R6, RZ, RZ, UR39 ;  /* 0x00000027ff067e24 */ /* 0x000fe4000f8e00ff */
[----:B------:R-:W-:Y:S01]  /*26e0*/  IMAD.U32 R7, RZ, RZ, UR40 ;  /* 0x00000028ff077e24 */ /* 0x000fe2000f8e00ff */
[----:B------:R-:W-:Y:S01]  /*26f0*/  ISETP.NE.AND P0, PT, R19, 0x2, PT ;  /* 0x000000021300780c */ /* 0x000fe20003f05270 */
[----:B---3--:R-:W-:Y:S01]  /*2700*/  IMAD.U32 R4, RZ, RZ, UR4 ;  /* 0x00000004ff047e24 */ /* 0x008fe2000f8e00ff */
[----:B------:R-:W-:Y:S01]  /*2710*/  MOV R5, UR5 ;  /* 0x0000000500057c02 */ /* 0x000fe20008000f00 */
[----:B--2---:R2:W3:Y:S02]  /*2720*/  F2F.F64.F32 R10, R0 ;  /* 0x00000000000a7310 */ /* 0x0044e40000201800 */
[----:B--2---:R-:W-:Y:S01]  /*2730*/  P2R R0, PR, RZ, 0x1 ;  /* 0x00000001ff007803 */ /* 0x004fe20000000000 */
[----:B-1-3--:R0:W-:Y:S07]  /*2740*/  STL.64 [R1], R10 ;  /* 0x0000000a01007387 */ /* 0x00a1ee0000100a00 */
[----:B------:R-:W-:-:S07]  /*2750*/  LEPC R20, `(.L_x_51) ;  /* 0x000000001014794e */ /* 0x000fce0000000000 */
[----:B0-----:R-:W-:Y:S05]  /*2760*/  CALL.ABS.NOINC R8 ;  /* 0x0000000008007343 */ /* 0x001fea0003c00000 */
.L_x_51:
[----:B------:R-:W-:-:S13]  /*2770*/  ISETP.NE.AND P6, PT, R19, 0x2, PT ;  /* 0x000000021300780c */ /* 0x000fda0003fc5270 */
[----:B------:R-:W-:Y:S05]  /*2780*/  @!P6 BRA `(.L_x_35) ;  /* 0x00000000002ce947 */ /* 0x000fea0003800000 */
        /* <DEDUP_REMOVED lines=11> */
.L_x_35:
[----:B------:R-:W-:-:S13]  /*2840*/  ISETP.NE.AND P6, PT, R26, RZ, PT ;  /* 0x000000ff1a00720c */ /* 0x000fda0003fc5270 */
[----:B------:R-:W-:Y:S05]  /*2850*/  @P6 BRA `(.L_x_52) ;  /* 0xffffffe400986947 */ /* 0x000fea000383ffff */
[----:B01----:R-:W-:Y:S05]  /*2860*/  BSYNC.RECONVERGENT B7 ;  /* 0x0000000000077941 */ /* 0x003fea0003800200 */
.L_x_15:
[----:B------:R-:W-:-:S13]  /*2870*/  ISETP.NE.AND P6, PT, R27, RZ, PT ;  /* 0x000000ff1b00720c */ /* 0x000fda0003fc5270 */
[----:B------:R-:W-:Y:S05]  /*2880*/  @P6 BRA `(.L_x_53) ;  /* 0xffffffe400686947 */ /* 0x000fea000383ffff */
[----:B------:R-:W-:Y:S05]  /*2890*/  EXIT ;  /* 0x000000000000794d */ /* 0x000fea0003800000 */
.L_x_54:
[----:B------:R-:W-:-:S00]  /*28a0*/  BRA `(.L_x_54) ;  /* 0xfffffffc00fc7947 */ /* 0x000fc0000383ffff */
[----:B------:R-:W-:-:S00]  /*28b0*/  NOP ;  /* 0x0000000000007918 */ /* 0x000fc00000000000 */
        /* <DEDUP_REMOVED lines=12> */
.L_x_61:


//--------------------- .text._Z14cudaMatrixMultPfS_S_i --------------------------
	.section	.text._Z14cudaMatrixMultPfS_S_i,"ax",@progbits
	.align	128
        .global         _Z14cudaMatrixMultPfS_S_i
        .type           _Z14cudaMatrixMultPfS_S_i,@function
        .size           _Z14cudaMatrixMultPfS_S_i,(.L_x_62 - _Z14cudaMatrixMultPfS_S_i)
        .other          _Z14cudaMatrixMultPfS_S_i,@"STO_CUDA_ENTRY STV_DEFAULT"
_Z14cudaMatrixMultPfS_S_i:
.text._Z14cudaMatrixMultPfS_S_i:
[----:B------:R-:W-:Y:S01]  /*0000*/  LDC R1, c[0x0][0x37c] ;  /* 0x0000df00ff017b82 */ /* 0x000fe20000000800 */
[----:B------:R-:W0:Y:S07]  /*0010*/  S2R R0, SR_TID.X ;  /* 0x0000000000007919 */ /* 0x000e2e0000002100 */
[----:B------:R-:W1:Y:S01]  /*0020*/  S2UR UR4, SR_CTAID.X ;  /* 0x00000000000479c3 */ /* 0x000e620000002500 */
[----:B------:R-:W2:Y:S07]  /*0030*/  LDCU.64 UR6, c[0x0][0x390] ;  /* 0x00007200ff0677ac */ /* 0x000eae0008000a00 */
[----:B------:R-:W1:Y:S02]  /*0040*/  LDC R3, c[0x0][0x398] ;  /* 0x0000e600ff037b82 */ /* 0x000e640000000800 */
[----:B-1----:R-:W-:Y:S01]  /*0050*/  IMAD R5, R3, UR4, RZ ;  /* 0x0000000403057c24 */ /* 0x002fe2000f8e02ff */
[----:B------:R-:W1:Y:S04]  /*0060*/  LDCU.64 UR4, c[0x0][0x358] ;  /* 0x00006b00ff0477ac */ /* 0x000e680008000a00 */
[----:B------:R-:W-:-:S02]  /*0070*/  SHF.R.S32.HI R2, RZ, 0x1f, R5 ;  /* 0x0000001fff027819 */ /* 0x000fc40000011405 */
[----:B0-----:R-:W-:-:S04]  /*0080*/  IADD3 R4, P0, PT, R5, R0, RZ ;  /* 0x0000000005047210 */ /* 0x001fc80007f1e0ff */
[----:B------:R-:W-:Y:S02]  /*0090*/  IADD3.X R7, PT, PT, RZ, R2, RZ, P0, !PT ;  /* 0x00000002ff077210 */ /* 0x000fe400007fe4ff */
[----:B------:R-:W-:Y:S02]  /*00a0*/  ISETP.GE.AND P0, PT, R3, 0x1, PT ;  /* 0x000000010300780c */ /* 0x000fe40003f06270 */
[----:B--2---:R-:W-:-:S04]  /*00b0*/  LEA R10, P1, R4, UR6, 0x2 ;  /* 0x00000006040a7c11 */ /* 0x004fc8000f8210ff */
[----:B------:R-:W-:-:S05]  /*00c0*/  LEA.HI.X R11, R4, UR7, R7, 0x2, P1 ;  /* 0x00000007040b7c11 */ /* 0x000fca00088f1407 */
[----:B-1----:R0:W-:Y:S02]  /*00d0*/  STG.E desc[UR4][R10.64], RZ ;  /* 0x000000ff0a007986 */ /* 0x0021e4000c101904 */
[----:B------:R-:W-:Y:S05]  /*00e0*/  @!P0 EXIT ;  /* 0x000000000000894d */ /* 0x000fea0003800000 */
[C---:B------:R-:W-:Y:S01]  /*00f0*/  ISETP.GE.U32.AND P1, PT, R3.reuse, 0x8, PT ;  /* 0x000000080300780c */ /* 0x040fe20003f26070 */
[----:B------:R-:W-:Y:S01]  /*0100*/  HFMA2 R19, -RZ, RZ, 0, 0 ;  /* 0x00000000ff137431 */ /* 0x000fe200000001ff */
[----:B------:R-:W-:Y:S01]  /*0110*/  LOP3.LUT R4, R3, 0x7, RZ, 0xc0, !PT ;  /* 0x0000000703047812 */ /* 0x000fe200078ec0ff */
[----:B------:R-:W-:-:S03]  /*0120*/  IMAD.MOV.U32 R6, RZ, RZ, RZ ;  /* 0x000000ffff067224 */ /* 0x000fc600078e00ff */
[----:B------:R-:W-:-:S07]  /*0130*/  ISETP.NE.AND P0, PT, R4, RZ, PT ;  /* 0x000000ff0400720c */ /* 0x000fce0003f05270 */
[----:B------:R-:W-:Y:S06]  /*0140*/  @!P1 BRA `(.L_x_55) ;  /* 0x0000000400249947 */ /* 0x000fec0003800000 */
[----:B------:R-:W1:Y:S01]  /*0150*/  LDC.64 R12, c[0x0][0x388] ;  /* 0x0000e200ff0c7b82 */ /* 0x000e620000000a00 */
[C---:B------:R-:W-:Y:S01]  /*0160*/  LOP3.LUT R6, R3.reuse, 0x7ffffff8, RZ, 0xc0, !PT ;  /* 0x7ffffff803067812 */ /* 0x040fe200078ec0ff */
[----:B------:R-:W-:Y:S01]  /*0170*/  IMAD.IADD R7, R0, 0x1, R3 ;  /* 0x0000000100077824 */ /* 0x000fe200078e0203 */
[C---:B------:R-:W-:Y:S01]  /*0180*/  SHF.L.U32 R9, R3.reuse, 0x3, RZ ;  /* 0x0000000303097819 */ /* 0x040fe200000006ff */
[C-C-:B------:R-:W-:Y:S01]  /*0190*/  IMAD R8, R3.reuse, 0x2, R0.reuse ;  /* 0x0000000203087824 */ /* 0x140fe200078e0200 */
[C---:B------:R-:W-:Y:S01]  /*01a0*/  LEA R25, R3.reuse, R0, 0x2 ;  /* 0x0000000003197211 */ /* 0x040fe200078e10ff */
[C-C-:B------:R-:W-:Y:S01]  /*01b0*/  IMAD R24, R3.reuse, 0x3, R0.reuse ;  /* 0x0000000303187824 */ /* 0x140fe200078e0200 */
[----:B------:R-:W-:Y:S01]  /*01c0*/  IADD3 R27, PT, PT, -R6, RZ, RZ ;  /* 0x000000ff061b7210 */ /* 0x000fe20007ffe1ff */
[----:B------:R-:W2:Y:S01]  /*01d0*/  LDC.64 R14, c[0x0][0x380] ;  /* 0x0000e000ff0e7b82 */ /* 0x000ea20000000a00 */
[C-C-:B------:R-:W-:Y:S02]  /*01e0*/  IMAD R26, R3.reuse, 0x5, R0.reuse ;  /* 0x00000005031a7824 */ /* 0x140fe400078e0200 */
[----:B------:R-:W-:-:S02]  /*01f0*/  IMAD R28, R3, 0x6, R0 ;  /* 0x00000006031c7824 */ /* 0x000fc400078e0200 */
[----:B------:R-:W-:Y:S02]  /*0200*/  IMAD R29, R3, 0x7, R0 ;  /* 0x00000007031d7824 */ /* 0x000fe400078e0200 */
[----:B------:R-:W-:Y:S01]  /*0210*/  IMAD.MOV.U32 R19, RZ, RZ, RZ ;  /* 0x000000ffff137224 */ /* 0x000fe200078e00ff */
[----:B-1----:R-:W-:-:S04]  /*0220*/  LEA R12, P1, R0, R12, 0x2 ;  /* 0x0000000c000c7211 */ /* 0x002fc800078210ff */
[----:B------:R-:W-:Y:S02]  /*0230*/  LEA.HI.X R13, R0, R13, RZ, 0x2, P1 ;  /* 0x0000000d000d7211 */ /* 0x000fe400008f14ff */
[----:B--2---:R-:W-:-:S04]  /*0240*/  LEA R18, P2, R5, R14, 0x2 ;  /* 0x0000000e05127211 */ /* 0x004fc800078410ff */
[----:B------:R-:W-:Y:S02]  /*0250*/  LEA.HI.X R15, R5, R15, R2, 0x2, P2 ;  /* 0x0000000f050f7211 */ /* 0x000fe400010f1402 */
[----:B------:R-:W-:-:S05]  /*0260*/  IADD3 R18, P1, PT, R18, 0x10, RZ ;  /* 0x0000001012127810 */ /* 0x000fca0007f3e0ff */
[----:B------:R-:W-:-:S08]  /*0270*/  IMAD.X R15, RZ, RZ, R15, P1 ;  /* 0x000000ffff0f7224 */ /* 0x000fd000008e060f */
.L_x_56:
[----:B------:R-:W-:Y:S01]  /*0280*/  MOV R14, R18 ;  /* 0x00000012000e7202 */ /* 0x000fe20000000f00 */
[----:B------:R-:W2:Y:S01]  /*0290*/  LDG.E R20, desc[UR4][R12.64] ;  /* 0x000000040c147981 */ /* 0x000ea2000c1e1900 */
[----:B------:R-:W1:Y:S03]  /*02a0*/  LDC.64 R16, c[0x0][0x388] ;  /* 0x0000e200ff107b82 */ /* 0x000e660000000a00 */
[----:B------:R-:W2:Y:S02]  /*02b0*/  LDG.E R18, desc[UR4][R14.64+-0x10] ;  /* 0xfffff0040e127981 */ /* 0x000ea4000c1e1900 */
[----:B--2---:R-:W-:Y:S01]  /*02c0*/  FFMA R21, R18, R20, R19 ;  /* 0x0000001412157223 */ /* 0x004fe20000000013 */
[----:B-1----:R-:W-:-:S04]  /*02d0*/  IMAD.WIDE.U32 R18, R7, 0x4, R16 ;  /* 0x0000000407127825 */ /* 0x002fc800078e0010 */
[----:B------:R1:W-:Y:S04]  /*02e0*/  STG.E desc[UR4][R10.64], R21 ;  /* 0x000000150a007986 */ /* 0x0003e8000c101904 */
[----:B------:R-:W2:Y:S04]  /*02f0*/  LDG.E R18, desc[UR4][R18.64] ;  /* 0x0000000412127981 */ /* 0x000ea8000c1e1900 */
        /* <DEDUP_REMOVED lines=22> */
[----:B------:R-:W-:-:S04]  /*0460*/  IMAD.WIDE.U32 R22, R28, 0x4, R16 ;  /* 0x000000041c167825 */ /* 0x000fc800078e0010 */
[----:B------:R2:W-:Y:S04]  /*0470*/  STG.E desc[UR4][R10.64], R20 ;  /* 0x000000140a007986 */ /* 0x0005e8000c101904 */
[----:B------:R-:W3:Y:S04]  /*0480*/  LDG.E R22, desc[UR4][R22.64] ;  /* 0x0000000416167981 */ /* 0x000ee8000c1e1900 */
[----:B------:R-:W3:Y:S01]  /*0490*/  LDG.E R19, desc[UR4][R14.64+0x8] ;  /* 0x000008040e137981 */ /* 0x000ee2000c1e1900 */
[----:B------:R-:W-:-:S04]  /*04a0*/  IMAD.WIDE.U32 R16, R29, 0x4, R16 ;  /* 0x000000041d107825 */ /* 0x000fc800078e0010 */
[----:B---3--:R-:W-:-:S05]  /*04b0*/  FFMA R21, R19, R22, R20 ;  /* 0x0000001613157223 */ /* 0x008fca0000000014 */
[----:B------:R2:W-:Y:S04]  /*04c0*/  STG.E desc[UR4][R10.64], R21 ;  /* 0x000000150a007986 */ /* 0x0005e8000c101904 */
[----:B------:R-:W3:Y:S04]  /*04d0*/  LDG.E R16, desc[UR4][R16.64] ;  /* 0x0000000410107981 */ /* 0x000ee8000c1e1900 */
[----:B-1----:R-:W3:Y:S01]  /*04e0*/  LDG.E R18, desc[UR4][R14.64+0xc] ;  /* 0x00000c040e127981 */ /* 0x002ee2000c1e1900 */
[----:B------:R-:W-:Y:S01]  /*04f0*/  VIADD R27, R27, 0x8 ;  /* 0x000000081b1b7836 */ /* 0x000fe20000000000 */
[C---:B------:R-:W-:Y:S01]  /*0500*/  IADD3 R7, PT, PT, R9.reuse, R7, RZ ;  /* 0x0000000709077210 */ /* 0x040fe20007ffe0ff */
[C---:B------:R-:W-:Y:S01]  /*0510*/  IMAD.WIDE.U32 R12, R9.reuse, 0x4, R12 ;  /* 0x00000004090c7825 */ /* 0x040fe200078e000c */
[----:B------:R-:W-:-:S02]  /*0520*/  IADD3 R24, PT, PT, R9, R24, RZ ;  /* 0x0000001809187210 */ /* 0x000fc40007ffe0ff */
[C---:B------:R-:W-:Y:S01]  /*0530*/  IADD3 R25, PT, PT, R9.reuse, R25, RZ ;  /* 0x0000001909197210 */ /* 0x040fe20007ffe0ff */
[C---:B------:R-:W-:Y:S01]  /*0540*/  IMAD.IADD R8, R9.reuse, 0x1, R8 ;  /* 0x0000000109087824 */ /* 0x040fe200078e0208 */
[C---:B------:R-:W-:Y:S01]  /*0550*/  IADD3 R28, PT, PT, R9.reuse, R28, RZ ;  /* 0x0000001c091c7210 */ /* 0x040fe20007ffe0ff */
[C---:B------:R-:W-:Y:S01]  /*0560*/  IMAD.IADD R26, R9.reuse, 0x1, R26 ;  /* 0x00000001091a7824 */ /* 0x040fe200078e021a */
[----:B------:R-:W-:Y:S01]  /*0570*/  IADD3 R29, PT, PT, R9, R29, RZ ;  /* 0x0000001d091d7210 */ /* 0x000fe20007ffe0ff */
[----:B---3--:R-:W-:Y:S01]  /*0580*/  FFMA R19, R18, R16, R21 ;  /* 0x0000001012137223 */ /* 0x008fe20000000015 */
[----:B------:R-:W-:-:S04]  /*0590*/  IADD3 R18, P1, PT, R14, 0x20, RZ ;  /* 0x000000200e127810 */ /* 0x000fc80007f3e0ff */
[----:B------:R-:W-:Y:S02]  /*05a0*/  IADD3.X R15, PT, PT, RZ, R15, RZ, P1, !PT ;  /* 0x0000000fff0f7210 */ /* 0x000fe40000ffe4ff */
[----:B------:R-:W-:Y:S01]  /*05b0*/  ISETP.NE.AND P1, PT, R27, RZ, PT ;  /* 0x000000ff1b00720c */ /* 0x000fe20003f25270 */
[----:B------:R2:W-:-:S12]  /*05c0*/  STG.E desc[UR4][R10.64], R19 ;  /* 0x000000130a007986 */ /* 0x0005d8000c101904 */
[----:B--2---:R-:W-:Y:S05]  /*05d0*/  @P1 BRA `(.L_x_56) ;  /* 0xfffffffc00281947 */ /* 0x004fea000383ffff */
.L_x_55:
[----:B------:R-:W-:Y:S05]  /*05e0*/  @!P0 EXIT ;  /* 0x000000000000894d */ /* 0x000fea0003800000 */
[----:B------:R-:W-:Y:S02]  /*05f0*/  ISETP.GE.U32.AND P1, PT, R4, 0x4, PT ;  /* 0x000000040400780c */ /* 0x000fe40003f26070 */
[----:B------:R-:W-:-:S04]  /*0600*/  LOP3.LUT R18, R3, 0x3, RZ, 0xc0, !PT ;  /* 0x0000000303127812 */ /* 0x000fc800078ec0ff */
[----:B------:R-:W-:-:S07]  /*0610*/  ISETP.NE.AND P0, PT, R18, RZ, PT ;  /* 0x000000ff1200720c */ /* 0x000fce0003f05270 */
[----:B------:R-:W-:Y:S06]  /*0620*/  @!P1 BRA `(.L_x_57) ;  /* 0x00000000007c9947 */ /* 0x000fec0003800000 */
[----:B------:R-:W1:Y:S01]  /*0630*/  LDC.64 R8, c[0x0][0x380] ;  /* 0x0000e000ff087b82 */ /* 0x000e620000000a00 */
[----:B------:R-:W-:Y:S01]  /*0640*/  IADD3 R4, P1, PT, R5, R6, RZ ;  /* 0x0000000605047210 */ /* 0x000fe20007f3e0ff */
[----:B------:R-:W-:-:S04]  /*0650*/  IMAD R7, R6, R3, R0 ;  /* 0x0000000306077224 */ /* 0x000fc800078e0200 */
[----:B------:R-:W-:Y:S02]  /*0660*/  IMAD.X R16, RZ, RZ, R2, P1 ;  /* 0x000000ffff107224 */ /* 0x000fe400008e0602 */
[----:B------:R-:W2:Y:S01]  /*0670*/  LDC.64 R12, c[0x0][0x388] ;  /* 0x0000e200ff0c7b82 */ /* 0x000ea20000000a00 */
[----:B-1----:R-:W-:-:S04]  /*0680*/  LEA R8, P1, R4, R8, 0x2 ;  /* 0x0000000804087211 */ /* 0x002fc800078210ff */
[----:B------:R-:W-:Y:S01]  /*0690*/  LEA.HI.X R9, R4, R9, R16, 0x2, P1 ;  /* 0x0000000904097211 */ /* 0x000fe200008f1410 */
[----:B--2---:R-:W-:-:S04]  /*06a0*/  IMAD.WIDE.U32 R14, R7, 0x4, R12 ;  /* 0x00000004070e7825 */ /* 0x004fc800078e000c */
[----:B------:R-:W2:Y:S04]  /*06b0*/  LDG.E R4, desc[UR4][R8.64] ;  /* 0x0000000408047981 */ /* 0x000ea8000c1e1900 */
[----:B------:R-:W2:Y:S01]  /*06c0*/  LDG.E R14, desc[UR4][R14.64] ;  /* 0x000000040e0e7981 */ /* 0x000ea2000c1e1900 */
[----:B------:R-:W-:-:S05]  /*06d0*/  IADD3 R7, PT, PT, R7, R3, RZ ;  /* 0x0000000307077210 */ /* 0x000fca0007ffe0ff */
[----:B------:R-:W-:-:S04]  /*06e0*/  IMAD.WIDE.U32 R16, R7, 0x4, R12 ;  /* 0x0000000407107825 */ /* 0x000fc800078e000c */
[----:B--2---:R-:W-:-:S05]  /*06f0*/  FFMA R19, R4, R14, R19 ;  /* 0x0000000e04137223 */ /* 0x004fca0000000013 */
[----:B------:R1:W-:Y:S04]  /*0700*/  STG.E desc[UR4][R10.64], R19 ;  /* 0x000000130a007986 */ /* 0x0003e8000c101904 */
[----:B------:R-:W2:Y:S04]  /*0710*/  LDG.E R16, desc[UR4][R16.64] ;  /* 0x0000000410107981 */ /* 0x000ea8000c1e1900 */
[----:B------:R-:W2:Y:S01]  /*0720*/  LDG.E R4, desc[UR4][R8.64+0x4] ;  /* 0x0000040408047981 */ /* 0x000ea2000c1e1900 */
[----:B------:R-:W-:-:S05]  /*0730*/  IADD3 R22, PT, PT, R7, R3, RZ ;  /* 0x0000000307167210 */ /* 0x000fca0007ffe0ff */
[----:B------:R-:W-:-:S04]  /*0740*/  IMAD.WIDE.U32 R20, R22, 0x4, R12 ;  /* 0x0000000416147825 */ /* 0x000fc800078e000c */
[----:B--2---:R-:W-:-:S05]  /*0750*/  FFMA R7, R4, R16, R19 ;  /* 0x0000001004077223 */ /* 0x004fca0000000013 */
[----:B------:R2:W-:Y:S04]  /*0760*/  STG.E desc[UR4][R10.64], R7 ;  /* 0x000000070a007986 */ /* 0x0005e8000c101904 */
[----:B------:R-:W3:Y:S04]  /*0770*/  LDG.E R20, desc[UR4][R20.64] ;  /* 0x0000000414147981 */ /* 0x000ee8000c1e1900 */
[----:B------:R-:W3:Y:S01]  /*0780*/  LDG.E R4, desc[UR4][R8.64+0x8] ;  /* 0x0000080408047981 */ /* 0x000ee2000c1e1900 */
[----:B------:R-:W-:-:S04]  /*0790*/  IMAD.IADD R23, R22, 0x1, R3 ;  /* 0x0000000116177824 */ /* 0x000fc800078e0203 */
[----:B------:R-:W-:-:S04]  /*07a0*/  IMAD.WIDE.U32 R12, R23, 0x4, R12 ;  /* 0x00000004170c7825 */ /* 0x000fc800078e000c */
[----:B---3--:R-:W-:-:S05]  /*07b0*/  FFMA R15, R4, R20, R7 ;  /* 0x00000014040f7223 */ /* 0x008fca0000000007 */
[----:B------:R2:W-:Y:S04]  /*07c0*/  STG.E desc[UR4][R10.64], R15 ;  /* 0x0000000f0a007986 */ /* 0x0005e8000c101904 */
[----:B------:R-:W1:Y:S04]  /*07d0*/  LDG.E R4, desc[UR4][R8.64+0xc] ;  /* 0x00000c0408047981 */ /* 0x000e68000c1e1900 */
[----:B------:R-:W1:Y:S01]  /*07e0*/  LDG.E R12, desc[UR4][R12.64] ;  /* 0x000000040c0c7981 */ /* 0x000e62000c1e1900 */
[----:B------:R-:W-:Y:S01]  /*07f0*/  IADD3 R6, PT, PT, R6, 0x4, RZ ;  /* 0x0000000406067810 */ /* 0x000fe20007ffe0ff */
[----:B-1----:R-:W-:-:S05]  /*0800*/  FFMA R19, R4, R12, R15 ;  /* 0x0000000c04137223 */ /* 0x002fca000000000f */
[----:B------:R2:W-:Y:S02]  /*0810*/  STG.E desc[UR4][R10.64], R19 ;  /* 0x000000130a007986 */ /* 0x0005e4000c101904 */
.L_x_57:
[----:B------:R-:W-:Y:S05]  /*0820*/  @!P0 EXIT ;  /* 0x000000000000894d */ /* 0x000fea0003800000 */
[----:B------:R-:W-:Y:S02]  /*0830*/  ISETP.NE.AND P1, PT, R18, 0x1, PT ;  /* 0x000000011200780c */ /* 0x000fe40003f25270 */
[----:B------:R-:W-:-:S04]  /*0840*/  LOP3.LUT R4, R3, 0x1, RZ, 0xc0, !PT ;  /* 0x0000000103047812 */ /* 0x000fc800078ec0ff */
[----:B------:R-:W-:-:S07]  /*0850*/  ISETP.NE.U32.AND P0, PT, R4, 0x1, PT ;  /* 0x000000010400780c */ /* 0x000fce0003f05070 */
[----:B------:R-:W-:Y:S06]  /*0860*/  @!P1 BRA `(.L_x_58) ;  /* 0x00000000004c9947 */ /* 0x000fec0003800000 */
[----:B------:R-:W1:Y:S01]  /*0870*/  LDC.64 R8, c[0x0][0x380] ;  /* 0x0000e000ff087b82 */ /* 0x000e620000000a00 */
[----:B------:R-:W-:Y:S01]  /*0880*/  IADD3 R4, P1, PT, R5, R6, RZ ;  /* 0x0000000605047210 */ /* 0x000fe20007f3e0ff */
[----:B------:R-:W-:-:S03]  /*0890*/  IMAD R16, R6, R3, R0 ;  /* 0x0000000306107224 */ /* 0x000fc600078e0200 */
[----:B--2---:R-:W-:-:S03]  /*08a0*/  IADD3.X R7, PT, PT, RZ, R2, RZ, P1, !PT ;  /* 0x00000002ff077210 */ /* 0x004fc60000ffe4ff */
[----:B------:R-:W2:Y:S01]  /*08b0*/  LDC.64 R12, c[0x0][0x388] ;  /* 0x0000e200ff0c7b82 */ /* 0x000ea20000000a00 */
[----:B-1----:R-:W-:-:S04]  /*08c0*/  LEA R8, P1, R4, R8, 0x2 ;  /* 0x0000000804087211 */ /* 0x002fc800078210ff */
[----:B------:R-:W-:Y:S01]  /*08d0*/  LEA.HI.X R9, R4, R9, R7, 0x2, P1 ;  /* 0x0000000904097211 */ /* 0x000fe200008f1407 */
[----:B--2---:R-:W-:-:S04]  /*08e0*/  IMAD.WIDE.U32 R14, R16, 0x4, R12 ;  /* 0x00000004100e7825 */ /* 0x004fc800078e000c */
[----:B------:R-:W2:Y:S04]  /*08f0*/  LDG.E R4, desc[UR4][R8.64] ;  /* 0x0000000408047981 */ /* 0x000ea8000c1e1900 */
[----:B------:R-:W2:Y:S01]  /*0900*/  LDG.E R14, desc[UR4][R14.64] ;  /* 0x000000040e0e7981 */ /* 0x000ea2000c1e1900 */
[----:B------:R-:W-:-:S04]  /*0910*/  IMAD.IADD R17, R16, 0x1, R3 ;  /* 0x0000000110117824 */ /* 0x000fc800078e0203 */
[----:B------:R-:W-:-:S04]  /*0920*/  IMAD.WIDE.U32 R12, R17, 0x4, R12 ;  /* 0x00000004110c7825 */ /* 0x000fc800078e000c */
[----:B--2---:R-:W-:-:S05]  /*0930*/  FFMA R7, R4, R14, R19 ;  /* 0x0000000e04077223 */ /* 0x004fca0000000013 */
[----:B------:R1:W-:Y:S04]  /*0940*/  STG.E desc[UR4][R10.64], R7 ;  /* 0x000000070a007986 */ /* 0x0003e8000c101904 */
[----:B------:R-:W2:Y:S04]  /*0950*/  LDG.E R4, desc[UR4][R8.64+0x4] ;  /* 0x0000040408047981 */ /* 0x000ea8000c1e1900 */
[----:B------:R-:W2:Y:S01]  /*0960*/  LDG.E R12, desc[UR4][R12.64] ;  /* 0x000000040c0c7981 */ /* 0x000ea2000c1e1900 */
[----:B------:R-:W-:Y:S01]  /*0970*/  IADD3 R6, PT, PT, R6, 0x2, RZ ;  /* 0x0000000206067810 */ /* 0x000fe20007ffe0ff */
[----:B--2---:R-:W-:-:S05]  /*0980*/  FFMA R19, R4, R12, R7 ;  /* 0x0000000c04137223 */ /* 0x004fca0000000007 */
[----:B------:R1:W-:Y:S02]  /*0990*/  STG.E desc[UR4][R10.64], R19 ;  /* 0x000000130a007986 */ /* 0x0003e4000c101904 */
.L_x_58:
[----:B------:R-:W-:Y:S05]  /*09a0*/  @P0 EXIT ;  /* 0x000000000000094d */ /* 0x000fea0003800000 */
[----:B------:R-:W3:Y:S01]  /*09b0*/  LDC.64 R12, c[0x0][0x380] ;  /* 0x0000e000ff0c7b82 */ /* 0x000ee20000000a00 */
[----:B------:R-:W-:Y:S01]  /*09c0*/  IADD3 R5, P0, PT, R5, R6, RZ ;  /* 0x0000000605057210 */ /* 0x000fe20007f1e0ff */
[----:B------:R-:W-:-:S03]  /*09d0*/  IMAD R3, R6, R3, R0 ;  /* 0x0000000306037224 */ /* 0x000fc600078e0200 */
[----:B------:R-:W-:-:S03]  /*09e0*/  IADD3.X R0, PT, PT, RZ, R2, RZ, P0, !PT ;  /* 0x00000002ff007210 */ /* 0x000fc600007fe4ff */
[----:B------:R-:W4:Y:S01]  /*09f0*/  LDC.64 R8, c[0x0][0x388] ;  /* 0x0000e200ff087b82 */ /* 0x000f220000000a00 */
[----:B---3--:R-:W-:-:S04]  /*0a00*/  LEA R4, P0, R5, R12, 0x2 ;  /* 0x0000000c05047211 */ /* 0x008fc800078010ff */
[----:B------:R-:W-:Y:S01]  /*0a10*/  LEA.HI.X R5, R5, R13, R0, 0x2, P0 ;  /* 0x0000000d05057211 */ /* 0x000fe200000f1400 */
[----:B----4-:R-:W-:-:S04]  /*0a20*/  IMAD.WIDE.U32 R2, R3, 0x4, R8 ;  /* 0x0000000403027825 */ /* 0x010fc800078e0008 */
[----:B------:R-:W1:Y:S04]  /*0a30*/  LDG.E R4, desc[UR4][R4.64] ;  /* 0x0000000404047981 */ /* 0x000e68000c1e1900 */
[----:B------:R-:W1:Y:S02]  /*0a40*/  LDG.E R2, desc[UR4][R2.64] ;  /* 0x0000000402027981 */ /* 0x000e64000c1e1900 */
[----:B-12---:R-:W-:-:S05]  /*0a50*/  FFMA R19, R4, R2, R19 ;  /* 0x0000000204137223 */ /* 0x006fca0000000013 */
[----:B------:R-:W-:Y:S01]  /*0a60*/  STG.E desc[UR4][R10.64], R19 ;  /* 0x000000130a007986 */ /* 0x000fe2000c101904 */
[----:B------:R-:W-:Y:S05]  /*0a70*/  EXIT ;  /* 0x000000000000794d */ /* 0x000fea0003800000 */
.L_x_59:
        /* <DEDUP_REMOVED lines=16> */
.L_x_62:


//--------------------- .text._Z13cudaMatrixAddPfS_S_ii --------------------------
	.section	.text._Z13cudaMatrixAddPfS_S_ii,"ax",@progbits
	.align	128
        .global         _Z13cudaMatrixAddPfS_S_ii
        .type           _Z13cudaMatrixAddPfS_S_ii,@function
        .size           _Z13cudaMatrixAddPfS_S_ii,(.L_x_63 - _Z13cudaMatrixAddPfS_S_ii)
        .other          _Z13cudaMatrixAddPfS_S_ii,@"STO_CUDA_ENTRY STV_DEFAULT"
_Z13cudaMatrixAddPfS_S_ii:
.text._Z13cudaMatrixAddPfS_S_ii:
[----:B------:R-:W-:Y:S01]  /*0000*/  LDC R1, c[0x0][0x37c] ;  /* 0x0000df00ff017b82 */ /* 0x000fe20000000800 */
[----:B------:R-:W0:Y:S07]  /*0010*/  S2R R3, SR_TID.X ;  /* 0x0000000000037919 */ /* 0x000e2e0000002100 */
[----:B------:R-:W1:Y:S01]  /*0020*/  S2UR UR4, SR_CTAID.X ;  /* 0x00000000000479c3 */ /* 0x000e620000002500 */
[----:B------:R-:W2:Y:S01]  /*0030*/  LDCU.128 UR8, c[0x0][0x380] ;  /* 0x00007000ff0877ac */ /* 0x000ea20008000c00 */
[----:B------:R-:W3:Y:S06]  /*0040*/  LDCU.64 UR6, c[0x0][0x390] ;  /* 0x00007200ff0677ac */ /* 0x000eec0008000a00 */
[----:B------:R-:W1:Y:S02]  /*0050*/  LDC R0, c[0x0][0x39c] ;  /* 0x0000e700ff007b82 */ /* 0x000e640000000800 */
[----:B-1----:R-:W-:Y:S01]  /*0060*/  IMAD R0, R0, UR4, RZ ;  /* 0x0000000400007c24 */ /* 0x002fe2000f8e02ff */
[----:B------:R-:W1:Y:S04]  /*0070*/  LDCU.64 UR4, c[0x0][0x358] ;  /* 0x00006b00ff0477ac */ /* 0x000e680008000a00 */
[----:B0-----:R-:W-:-:S04]  /*0080*/  IADD3 R3, P0, PT, R0, R3, RZ ;  /* 0x0000000300037210 */ /* 0x001fc80007f1e0ff */
[----:B------:R-:W-:Y:S01]  /*0090*/  LEA.HI.X.SX32 R0, R0, RZ, 0x1, P0 ;  /* 0x000000ff00007211 */ /* 0x000fe200000f0eff */
[----:B------:R-:W-:-:S03]  /*00a0*/  IMAD.SHL.U32 R6, R3, 0x4, RZ ;  /* 0x0000000403067824 */ /* 0x000fc600078e00ff */
[----:B------:R-:W-:Y:S02]  /*00b0*/  SHF.L.U64.HI R0, R3, 0x2, R0 ;  /* 0x0000000203007819 */ /* 0x000fe40000010200 */
[C---:B--2---:R-:W-:Y:S02]  /*00c0*/  IADD3 R4, P1, PT, R6.reuse, UR10, RZ ;  /* 0x0000000a06047c10 */ /* 0x044fe4000ff3e0ff */
[----:B------:R-:W-:Y:S02]  /*00d0*/  IADD3 R2, P0, PT, R6, UR8, RZ ;  /* 0x0000000806027c10 */ /* 0x000fe4000ff1e0ff */
[C---:B------:R-:W-:Y:S02]  /*00e0*/  IADD3.X R5, PT, PT, R0.reuse, UR11, RZ, P1, !PT ;  /* 0x0000000b00057c10 */ /* 0x040fe40008ffe4ff */
[----:B------:R-:W-:-:S04]  /*00f0*/  IADD3.X R3, PT, PT, R0, UR9, RZ, P0, !PT ;  /* 0x0000000900037c10 */ /* 0x000fc800087fe4ff */
[----:B-1----:R-:W2:Y:S04]  /*0100*/  LDG.E R5, desc[UR4][R4.64] ;  /* 0x0000000404057981 */ /* 0x002ea8000c1e1900 */
[----:B------:R-:W2:Y:S01]  /*0110*/  LDG.E R2, desc[UR4][R2.64] ;  /* 0x0000000402027981 */ /* 0x000ea2000c1e1900 */
[----:B---3--:R-:W-:-:S04]  /*0120*/  IADD3 R6, P0, PT, R6, UR6, RZ ;  /* 0x0000000606067c10 */ /* 0x008fc8000ff1e0ff */
[----:B------:R-:W-:Y:S01]  /*0130*/  IADD3.X R7, PT, PT, R0, UR7, RZ, P0, !PT ;  /* 0x0000000700077c10 */ /* 0x000fe200087fe4ff */
[----:B--2---:R-:W-:-:S05]  /*0140*/  FADD R9, R2, R5 ;  /* 0x0000000502097221 */ /* 0x004fca0000000000 */
[----:B------:R-:W-:Y:S01]  /*0150*/  STG.E desc[UR4][R6.64], R9 ;  /* 0x0000000906007986 */ /* 0x000fe2000c101904 */
[----:B------:R-:W-:Y:S05]  /*0160*/  EXIT ;  /* 0x000000000000794d */ /* 0x000fea0003800000 */
.L_x_60:
        /* <DEDUP_REMOVED lines=9> */
.L_x_63:


//--------------------- .nv.global.init           --------------------------
	.section	.nv.global.init,"aw",@progbits
.nv.global.init:
	.type		$str,@object
	.size		$str,(.L_0 - $str)
$str:
        /*0000*/ 	.byte	0x4d, 0x72, 0x65, 0x73, 0x3a, 0x20, 0x25, 0x66, 0x20, 0x0a, 0x00
.L_0:


//--------------------- .nv.shared.reserved.0     --------------------------
	.section	.nv.shared.reserved.0,"aw",@nobits
	.weak		__nv_reservedSMEM_offset_0_alias
	.size		__nv_reservedSMEM_offset_0_alias, 0, 64
	.other		__nv_reservedSMEM_offset_0_alias,@"STO_CUDA_RESERVED_SHARED STV_DEFAULT"
__nv_reservedSMEM_offset_0_alias:
	.zero		0
	.zero		64


//--------------------- .nv.constant0._Z14cudaMatrixConvPfS_S_iii --------------------------
	.section	.nv.constant0._Z14cudaMatrixConvPfS_S_iii,"a",@progbits
	.sectionflags	@""
	.align	4
.nv.constant0._Z14cudaMatrixConvPfS_S_iii:
	.zero		932


//--------------------- .nv.constant0._Z14cudaMatrixMultPfS_S_i --------------------------
	.section	.nv.constant0._Z14cudaMatrixMultPfS_S_i,"a",@progbits
	.sectionflags	@""
	.align	4
.nv.constant0._Z14cudaMatrixMultPfS_S_i:
	.zero		924


//--------------------- .nv.constant0._Z13cudaMatrixAddPfS_S_ii --------------------------
	.section	.nv.constant0._Z13cudaMatrixAddPfS_S_ii,"a",@progbits
	.sectionflags	@""
	.align	4
.nv.constant0._Z13cudaMatrixAddPfS_S_ii:
	.zero		928


//--------------------- SYMBOLS --------------------------

	.type		.nv.reservedSmem.offset0,@object
	.size		.nv.reservedSmem.offset0,0x4
	.type		vprintf,@function
